def attn_fwd(
    Q,
    K,
    V,
    Out,
    Lse,
    sm_scale,
    stride_qz,
    stride_qh,
    stride_qm,
    stride_qk,
    stride_kz,
    stride_kh,
    stride_kn,
    stride_kk,
    stride_vz,
    stride_vh,
    stride_vn,
    stride_vk,
    stride_oz,
    stride_oh,
    stride_om,
    stride_ok,
    seqlen_q,
    seqlen_k,
    BLOCK_M: tl.constexpr,
    BLOCK_N: tl.constexpr,
    HEAD_DIM: tl.constexpr,
    CAUSAL: tl.constexpr,
):
    start_m = tl.program_id(0)
    off_hz = tl.program_id(1)
    q_off = off_hz * stride_qh
    k_off = off_hz * stride_kh
    v_off = off_hz * stride_vh
    offs_m = start_m * BLOCK_M + tl.arange(0, BLOCK_M)
    offs_d = tl.arange(0, HEAD_DIM)
    offs_n = tl.arange(0, BLOCK_N)
    q_ptrs = Q + q_off + offs_m[:, None] * stride_qm + offs_d[None, :] * stride_qk
    k_ptrs = K + k_off + offs_d[:, None] * stride_kk + offs_n[None, :] * stride_kn
    v_ptrs = V + v_off + offs_n[:, None] * stride_vn + offs_d[None, :] * stride_vk
    m_i = tl.full([BLOCK_M], float("-inf"), dtype=tl.float32)
    l_i = tl.zeros([BLOCK_M], dtype=tl.float32) + 1.0
    acc = tl.zeros([BLOCK_M, HEAD_DIM], dtype=tl.float32)
    q = tl.load(q_ptrs)
    acc, l_i, m_i = _attn_fwd_inner(
        acc,
        l_i,
        m_i,
        q,
        k_ptrs,
        v_ptrs,
        sm_scale,
        stride_kn,
        stride_vn,
        start_m,
        seqlen_k,
        BLOCK_M,
        BLOCK_N,
        HEAD_DIM,
        CAUSAL,
    )
    acc = acc / l_i[:, None]
    lse = m_i + tl.math.log2(l_i) / 1.4426950408889634
    o_ptrs = (
        Out
        + off_hz * stride_oh
        + offs_m[:, None] * stride_om
        + offs_d[None, :] * stride_ok
    )
    tl.store(o_ptrs, acc.to(Out.dtype.element_ty))
    tl.store(Lse + off_hz * seqlen_q + offs_m, lse)

# config = {"BLOCK_M": 128, "BLOCK_N": 32, "HEAD_DIM": 64, "arch": "sm_90", "causal": false, "dtype": "fp16", "num_stages": 2, "num_warps": 8}
# arch = sm_90


// ===== COMPILED SASS (sm_90a) =====

	.target	sm_90a

	.elftype	@"ET_EXEC"


//--------------------- .note.nv.tkinfo           --------------------------
	.section	.note.nv.tkinfo,"",@"SHT_NOTE"
	.sectionflags	@"SHF_NOTE_NV_TKINFO"
	.tkinfo
        /*0018*/ 	.word	0x00000002
        /*0030*/ 	.string	""
        /*0030*/ 	.string	"ptxas"
        /*0030*/ 	.string	"Cuda compilation tools, release 13.0, V13.0.88"
        /*0030*/ 	.string	"Build cuda_13.0.r13.0/compiler.36424714_0"
        /*0030*/ 	.string	"-v  -suppress-debug-info  -lineinfo  -arch sm_90a "



//--------------------- .note.nv.cuinfo           --------------------------
	.section	.note.nv.cuinfo,"",@"SHT_NOTE"
	.sectionflags	@"SHF_NOTE_NV_CUINFO"
        /*0018*/ 	.short	0x0002
        /*001a*/ 	.short	0x005a
        /*001c*/ 	.short	0x0082
	.zero		2


//--------------------- .nv.info                  --------------------------
	.section	.nv.info,"",@"SHT_CUDA_INFO"
	.align	4


	//----- nvinfo : EIATTR_REGCOUNT
	.align		4
        /*0000*/ 	.byte	0x04, 0x2f
        /*0002*/ 	.short	(.L_2 - .L_1)
	.align		4
.L_1:
        /*0004*/ 	.word	index@(attn_fwd)
        /*0008*/ 	.word	0x0000007a


	//----- nvinfo : EIATTR_FRAME_SIZE
	.align		4
.L_2:
        /*000c*/ 	.byte	0x04, 0x11
        /*000e*/ 	.short	(.L_4 - .L_3)
	.align		4
.L_3:
        /*0010*/ 	.word	index@(attn_fwd)
        /*0014*/ 	.word	0x00000000


	//----- nvinfo : EIATTR_MIN_STACK_SIZE
	.align		4
.L_4:
        /*0018*/ 	.byte	0x04, 0x12
        /*001a*/ 	.short	(.L_6 - .L_5)
	.align		4
.L_5:
        /*001c*/ 	.word	index@(attn_fwd)
        /*0020*/ 	.word	0x00000000
.L_6:


//--------------------- .nv.compat                --------------------------
	.section	.nv.compat,"",@"SHT_CUDA_COMPAT_INFO"
	.align	4
        /*0000*/ 	.byte	0x02, 0x09, 0x01, 0x00, 0x02, 0x02, 0x04, 0x00, 0x02, 0x05, 0x05, 0x00, 0x03, 0x07, 0x01, 0x01
        /*0010*/ 	.byte	0x02, 0x03, 0x00, 0x00, 0x02, 0x06, 0x01, 0x00, 0x04, 0x0b, 0x08, 0x00, 0x00, 0x00, 0x00, 0x00
        /*0020*/ 	.byte	0x00, 0x00, 0x00, 0x00


//--------------------- .nv.info.attn_fwd         --------------------------
	.section	.nv.info.attn_fwd,"",@"SHT_CUDA_INFO"
	.sectionflags	@""
	.align	4


	//----- nvinfo : EIATTR_CUDA_API_VERSION
	.align		4
        /*0000*/ 	.byte	0x04, 0x37
        /*0002*/ 	.short	(.L_8 - .L_7)
.L_7:
        /*0004*/ 	.word	0x00000082


	//----- nvinfo : EIATTR_KPARAM_INFO
	.align		4
.L_8:
        /*0008*/ 	.byte	0x04, 0x17
        /*000a*/ 	.short	(.L_10 - .L_9)
.L_9:
        /*000c*/ 	.word	0x00000000
        /*0010*/ 	.short	0x0019
        /*0012*/ 	.short	0x0080
        /*0014*/ 	.byte	0x00, 0xf4, 0x21, 0x00


	//----- nvinfo : EIATTR_KPARAM_INFO
	.align		4
.L_10:
        /*0018*/ 	.byte	0x04, 0x17
        /*001a*/ 	.short	(.L_12 - .L_11)
.L_11:
        /*001c*/ 	.word	0x00000000
        /*0020*/ 	.short	0x0018
        /*0022*/ 	.short	0x0078
        /*0024*/ 	.byte	0x00, 0xf4, 0x21, 0x00


	//----- nvinfo : EIATTR_KPARAM_INFO
	.align		4
.L_12:
        /*0028*/ 	.byte	0x04, 0x17
        /*002a*/ 	.short	(.L_14 - .L_13)
.L_13:
        /*002c*/ 	.word	0x00000000
        /*0030*/ 	.short	0x0017
        /*0032*/ 	.short	0x0070
        /*0034*/ 	.byte	0x00, 0xf0, 0x11, 0x00


	//----- nvinfo : EIATTR_KPARAM_INFO
	.align		4
.L_14:
        /*0038*/ 	.byte	0x04, 0x17
        /*003a*/ 	.short	(.L_16 - .L_15)
.L_15:
        /*003c*/ 	.word	0x00000000
        /*0040*/ 	.short	0x0016
        /*0042*/ 	.short	0x006c
        /*0044*/ 	.byte	0x00, 0xf0, 0x11, 0x00


	//----- nvinfo : EIATTR_KPARAM_INFO
	.align		4
.L_16:
        /*0048*/ 	.byte	0x04, 0x17
        /*004a*/ 	.short	(.L_18 - .L_17)
.L_17:
        /*004c*/ 	.word	0x00000000
        /*0050*/ 	.short	0x0015
        /*0052*/ 	.short	0x0068
        /*0054*/ 	.byte	0x00, 0xf0, 0x11, 0x00


	//----- nvinfo : EIATTR_KPARAM_INFO
	.align		4
.L_18:
        /*0058*/ 	.byte	0x04, 0x17
        /*005a*/ 	.short	(.L_20 - .L_19)
.L_19:
        /*005c*/ 	.word	0x00000000
        /*0060*/ 	.short	0x0014
        /*0062*/ 	.short	0x0064
        /*0064*/ 	.byte	0x00, 0xf0, 0x11, 0x00


	//----- nvinfo : EIATTR_KPARAM_INFO
	.align		4
.L_20:
        /*0068*/ 	.byte	0x04, 0x17
        /*006a*/ 	.short	(.L_22 - .L_21)
.L_21:
        /*006c*/ 	.word	0x00000000
        /*0070*/ 	.short	0x0013
        /*0072*/ 	.short	0x0060
        /*0074*/ 	.byte	0x00, 0xf0, 0x11, 0x00


	//----- nvinfo : EIATTR_KPARAM_INFO
	.align		4
.L_22:
        /*0078*/ 	.byte	0x04, 0x17
        /*007a*/ 	.short	(.L_24 - .L_23)
.L_23:
        /*007c*/ 	.word	0x00000000
        /*0080*/ 	.short	0x0012
        /*0082*/ 	.short	0x005c
        /*0084*/ 	.byte	0x00, 0xf0, 0x11, 0x00


	//----- nvinfo : EIATTR_KPARAM_INFO
	.align		4
.L_24:
        /*0088*/ 	.byte	0x04, 0x17
        /*008a*/ 	.short	(.L_26 - .L_25)
.L_25:
        /*008c*/ 	.word	0x00000000
        /*0090*/ 	.short	0x0011
        /*0092*/ 	.short	0x0058
        /*0094*/ 	.byte	0x00, 0xf0, 0x11, 0x00


	//----- nvinfo : EIATTR_KPARAM_INFO
	.align		4
.L_26:
        /*0098*/ 	.byte	0x04, 0x17
        /*009a*/ 	.short	(.L_28 - .L_27)
.L_27:
        /*009c*/ 	.word	0x00000000
        /*00a0*/ 	.short	0x0010
        /*00a2*/ 	.short	0x0054
        /*00a4*/ 	.byte	0x00, 0xf0, 0x11, 0x00


	//----- nvinfo : EIATTR_KPARAM_INFO
	.align		4
.L_28:
        /*00a8*/ 	.byte	0x04, 0x17
        /*00aa*/ 	.short	(.L_30 - .L_29)
.L_29:
        /*00ac*/ 	.word	0x00000000
        /*00b0*/ 	.short	0x000f
        /*00b2*/ 	.short	0x0050
        /*00b4*/ 	.byte	0x00, 0xf0, 0x11, 0x00


	//----- nvinfo : EIATTR_KPARAM_INFO
	.align		4
.L_30:
        /*00b8*/ 	.byte	0x04, 0x17
        /*00ba*/ 	.short	(.L_32 - .L_31)
.L_31:
        /*00bc*/ 	.word	0x00000000
        /*00c0*/ 	.short	0x000e
        /*00c2*/ 	.short	0x004c
        /*00c4*/ 	.byte	0x00, 0xf0, 0x11, 0x00


	//----- nvinfo : EIATTR_KPARAM_INFO
	.align		4
.L_32:
        /*00c8*/ 	.byte	0x04, 0x17
        /*00ca*/ 	.short	(.L_34 - .L_33)
.L_33:
        /*00cc*/ 	.word	0x00000000
        /*00d0*/ 	.short	0x000d
        /*00d2*/ 	.short	0x0048
        /*00d4*/ 	.byte	0x00, 0xf0, 0x11, 0x00


	//----- nvinfo : EIATTR_KPARAM_INFO
	.align		4
.L_34:
        /*00d8*/ 	.byte	0x04, 0x17
        /*00da*/ 	.short	(.L_36 - .L_35)
.L_35:
        /*00dc*/ 	.word	0x00000000
        /*00e0*/ 	.short	0x000c
        /*00e2*/ 	.short	0x0044
        /*00e4*/ 	.byte	0x00, 0xf0, 0x11, 0x00


	//----- nvinfo : EIATTR_KPARAM_INFO
	.align		4
.L_36:
        /*00e8*/ 	.byte	0x04, 0x17
        /*00ea*/ 	.short	(.L_38 - .L_37)
.L_37:
        /*00ec*/ 	.word	0x00000000
        /*00f0*/ 	.short	0x000b
        /*00f2*/ 	.short	0x0040
        /*00f4*/ 	.byte	0x00, 0xf0, 0x11, 0x00


	//----- nvinfo : EIATTR_KPARAM_INFO
	.align		4
.L_38:
        /*00f8*/ 	.byte	0x04, 0x17
        /*00fa*/ 	.short	(.L_40 - .L_39)
.L_39:
        /*00fc*/ 	.word	0x00000000
        /*0100*/ 	.short	0x000a
        /*0102*/ 	.short	0x003c
        /*0104*/ 	.byte	0x00, 0xf0, 0x11, 0x00


	//----- nvinfo : EIATTR_KPARAM_INFO
	.align		4
.L_40:
        /*0108*/ 	.byte	0x04, 0x17
        /*010a*/ 	.short	(.L_42 - .L_41)
.L_41:
        /*010c*/ 	.word	0x00000000
        /*0110*/ 	.short	0x0009
        /*0112*/ 	.short	0x0038
        /*0114*/ 	.byte	0x00, 0xf0, 0x11, 0x00


	//----- nvinfo : EIATTR_KPARAM_INFO
	.align		4
.L_42:
        /*0118*/ 	.byte	0x04, 0x17
        /*011a*/ 	.short	(.L_44 - .L_43)
.L_43:
        /*011c*/ 	.word	0x00000000
        /*0120*/ 	.short	0x0008
        /*0122*/ 	.short	0x0034
        /*0124*/ 	.byte	0x00, 0xf0, 0x11, 0x00


	//----- nvinfo : EIATTR_KPARAM_INFO
	.align		4
.L_44:
        /*0128*/ 	.byte	0x04, 0x17
        /*012a*/ 	.short	(.L_46 - .L_45)
.L_45:
        /*012c*/ 	.word	0x00000000
        /*0130*/ 	.short	0x0007
        /*0132*/ 	.short	0x0030
        /*0134*/ 	.byte	0x00, 0xf0, 0x11, 0x00


	//----- nvinfo : EIATTR_KPARAM_INFO
	.align		4
.L_46:
        /*0138*/ 	.byte	0x04, 0x17
        /*013a*/ 	.short	(.L_48 - .L_47)
.L_47:
        /*013c*/ 	.word	0x00000000
        /*0140*/ 	.short	0x0006
        /*0142*/ 	.short	0x002c
        /*0144*/ 	.byte	0x00, 0xf0, 0x11, 0x00


	//----- nvinfo : EIATTR_KPARAM_INFO
	.align		4
.L_48:
        /*0148*/ 	.byte	0x04, 0x17
        /*014a*/ 	.short	(.L_50 - .L_49)
.L_49:
        /*014c*/ 	.word	0x00000000
        /*0150*/ 	.short	0x0005
        /*0152*/ 	.short	0x0028
        /*0154*/ 	.byte	0x00, 0xf0, 0x11, 0x00


	//----- nvinfo : EIATTR_KPARAM_INFO
	.align		4
.L_50:
        /*0158*/ 	.byte	0x04, 0x17
        /*015a*/ 	.short	(.L_52 - .L_51)
.L_51:
        /*015c*/ 	.word	0x00000000
        /*0160*/ 	.short	0x0004
        /*0162*/ 	.short	0x0020
        /*0164*/ 	.byte	0x00, 0xf4, 0x21, 0x00


	//----- nvinfo : EIATTR_KPARAM_INFO
	.align		4
.L_52:
        /*0168*/ 	.byte	0x04, 0x17
        /*016a*/ 	.short	(.L_54 - .L_53)
.L_53:
        /*016c*/ 	.word	0x00000000
        /*0170*/ 	.short	0x0003
        /*0172*/ 	.short	0x0018
        /*0174*/ 	.byte	0x00, 0xf4, 0x21, 0x00


	//----- nvinfo : EIATTR_KPARAM_INFO
	.align		4
.L_54:
        /*0178*/ 	.byte	0x04, 0x17
        /*017a*/ 	.short	(.L_56 - .L_55)
.L_55:
        /*017c*/ 	.word	0x00000000
        /*0180*/ 	.short	0x0002
        /*0182*/ 	.short	0x0010
        /*0184*/ 	.byte	0x00, 0xf4, 0x21, 0x00


	//----- nvinfo : EIATTR_KPARAM_INFO
	.align		4
.L_56:
        /*0188*/ 	.byte	0x04, 0x17
        /*018a*/ 	.short	(.L_58 - .L_57)
.L_57:
        /*018c*/ 	.word	0x00000000
        /*0190*/ 	.short	0x0001
        /*0192*/ 	.short	0x0008
        /*0194*/ 	.byte	0x00, 0xf4, 0x21, 0x00


	//----- nvinfo : EIATTR_KPARAM_INFO
	.align		4
.L_58:
        /*0198*/ 	.byte	0x04, 0x17
        /*019a*/ 	.short	(.L_60 - .L_59)
.L_59:
        /*019c*/ 	.word	0x00000000
        /*01a0*/ 	.short	0x0000
        /*01a2*/ 	.short	0x0000
        /*01a4*/ 	.byte	0x00, 0xf4, 0x21, 0x00


	//----- nvinfo : EIATTR_SPARSE_MMA_MASK
	.align		4
.L_60:
        /*01a8*/ 	.byte	0x03, 0x50
        /*01aa*/ 	.short	0x0000


	//----- nvinfo : EIATTR_MAXREG_COUNT
	.align		4
        /*01ac*/ 	.byte	0x03, 0x1b
        /*01ae*/ 	.short	0x00ff


	//----- nvinfo : EIATTR_NUM_BARRIERS
	.align		4
        /*01b0*/ 	.byte	0x02, 0x4c
        /*01b2*/ 	.byte	0x01
	.zero		1


	//----- nvinfo : EIATTR_MERCURY_ISA_VERSION
	.align		4
        /*01b4*/ 	.byte	0x03, 0x5f
        /*01b6*/ 	.short	0x0101


	//----- nvinfo : EIATTR_COOP_GROUP_MASK_REGIDS
	.align		4
        /*01b8*/ 	.byte	0x04, 0x29
        /*01ba*/ 	.short	(.L_62 - .L_61)


	//   ....[0]....
.L_61:
        /*01bc*/ 	.word	0xffffffff


	//   ....[1]....
        /*01c0*/ 	.word	0xffffffff


	//   ....[2]....
        /*01c4*/ 	.word	0xffffffff


	//   ....[3]....
        /*01c8*/ 	.word	0xffffffff


	//   ....[4]....
        /*01cc*/ 	.word	0xffffffff


	//   ....[5]....
        /*01d0*/ 	.word	0xffffffff


	//   ....[6]....
        /*01d4*/ 	.word	0xffffffff


	//   ....[7]....
        /*01d8*/ 	.word	0xffffffff


	//----- nvinfo : EIATTR_COOP_GROUP_INSTR_OFFSETS
	.align		4
.L_62:
        /*01dc*/ 	.byte	0x04, 0x28
        /*01de*/ 	.short	(.L_64 - .L_63)


	//   ....[0]....
.L_63:
        /*01e0*/ 	.word	0x000019e0


	//   ....[1]....
        /*01e4*/ 	.word	0x00001ac0


	//   ....[2]....
        /*01e8*/ 	.word	0x00001b00


	//   ....[3]....
        /*01ec*/ 	.word	0x00001b80


	//   ....[4]....
        /*01f0*/ 	.word	0x00002320


	//   ....[5]....
        /*01f4*/ 	.word	0x00002330


	//   ....[6]....
        /*01f8*/ 	.word	0x00002370


	//   ....[7]....
        /*01fc*/ 	.word	0x00002380


	//----- nvinfo : EIATTR_EXIT_INSTR_OFFSETS
	.align		4
.L_64:
        /*0200*/ 	.byte	0x04, 0x1c
        /*0202*/ 	.short	(.L_66 - .L_65)


	//   ....[0]....
.L_65:
        /*0204*/ 	.word	0x00003e20


	//   ....[1]....
        /*0208*/ 	.word	0x00003e50


	//----- nvinfo : EIATTR_REQNTID
	.align		4
.L_66:
        /*020c*/ 	.byte	0x04, 0x10
        /*020e*/ 	.short	(.L_68 - .L_67)
.L_67:
        /*0210*/ 	.word	0x00000100
        /*0214*/ 	.word	0x00000001
        /*0218*/ 	.word	0x00000001


	//----- nvinfo : EIATTR_CBANK_PARAM_SIZE
	.align		4
.L_68:
        /*021c*/ 	.byte	0x03, 0x19
        /*021e*/ 	.short	0x0088


	//----- nvinfo : EIATTR_PARAM_CBANK
	.align		4
        /*0220*/ 	.byte	0x04, 0x0a
        /*0222*/ 	.short	(.L_70 - .L_69)
	.align		4
.L_69:
        /*0224*/ 	.word	index@(.nv.constant0.attn_fwd)
        /*0228*/ 	.short	0x0210
        /*022a*/ 	.short	0x0088


	//----- nvinfo : EIATTR_SW_WAR
	.align		4
.L_70:
        /*022c*/ 	.byte	0x04, 0x36
        /*022e*/ 	.short	(.L_72 - .L_71)
.L_71:
        /*0230*/ 	.word	0x00000008
.L_72:


//--------------------- .nv.callgraph             --------------------------
	.section	.nv.callgraph,"",@"SHT_CUDA_CALLGRAPH"
	.align	4
	.sectionentsize	8
	.align		4
        /*0000*/ 	.word	0x00000000
	.align		4
        /*0004*/ 	.word	0xffffffff
	.align		4
        /*0008*/ 	.word	0x00000000
	.align		4
        /*000c*/ 	.word	0xfffffffe
	.align		4
        /*0010*/ 	.word	0x00000000
	.align		4
        /*0014*/ 	.word	0xfffffffd
	.align		4
        /*0018*/ 	.word	0x00000000
	.align		4
        /*001c*/ 	.word	0xfffffffc


//--------------------- .nv.constant4             --------------------------
	.section	.nv.constant4,"a",@progbits
	.align	8
	.align		8
.nv.constant4:
        /*0000*/ 	.dword	_$_str


//--------------------- .text.attn_fwd            --------------------------
	.section	.text.attn_fwd,"ax",@progbits
	.align	128
        .global         attn_fwd
        .type           attn_fwd,@function
        .size           attn_fwd,(.L_x_3 - attn_fwd)
        .other          attn_fwd,@"STO_CUDA_ENTRY STV_DEFAULT"
attn_fwd:
.text.attn_fwd:
[----:B------:R-:W-:Y:S01]  /*0000*/  LDC R1, c[0x0][0x28] ;  /* 0x00000a00ff017b82 */ /* 0x000fe20000000800 */
[----:B------:R-:W0:Y:S07]  /*0010*/  S2R R2, SR_TID.X ;  /* 0x0000000000027919 */ /* 0x000e2e0000002100 */
[----:B------:R-:W1:Y:S01]  /*0020*/  S2UR UR16, SR_CTAID.Y ;  /* 0x00000000001079c3 */ /* 0x000e620000002600 */
[----:B------:R-:W-:Y:S01]  /*0030*/  ULDC.64 UR4, c[0x0][0x240] ;  /* 0x0000900000047ab9 */ /* 0x000fe20000000a00 */
[----:B------:R-:W-:Y:S01]  /*0040*/  ULDC.64 UR28, c[0x0][0x208] ;  /* 0x00008200001c7ab9 */ /* 0x000fe20000000a00 */
[----:B------:R-:W2:Y:S05]  /*0050*/  S2R R3, SR_CTAID.X ;  /* 0x0000000000037919 */ /* 0x000eaa0000002500 */
[----:B------:R-:W3:Y:S08]  /*0060*/  LDC R10, c[0x0][0x248] ;  /* 0x00009200ff0a7b82 */ /* 0x000ef00000000800 */
[----:B------:R-:W4:Y:S01]  /*0070*/  LDC.64 R8, c[0x0][0x210] ;  /* 0x00008400ff087b82 */ /* 0x000f220000000a00 */
[----:B-1----:R-:W-:-:S07]  /*0080*/  UIMAD UR4, UR16, UR4, URZ ;  /* 0x00000004100472a4 */ /* 0x002fce000f8e023f */
[----:B------:R-:W1:Y:S01]  /*0090*/  LDC R98, c[0x0][0x280] ;  /* 0x0000a000ff627b82 */ /* 0x000e620000000800 */
[----:B------:R-:W-:Y:S01]  /*00a0*/  USHF.L.U32 UR6, UR4, 0x1, URZ ;  /* 0x0000000104067899 */ /* 0x000fe2000800063f */
[----:B0-----:R-:W-:Y:S02]  /*00b0*/  LOP3.LUT R0, R2, 0x7f, RZ, 0xc0, !PT ;  /* 0x0000007f02007812 */ /* 0x001fe400078ec0ff */
[----:B------:R-:W-:-:S03]  /*00c0*/  SHF.R.U32.HI R97, RZ, 0x7, R2 ;  /* 0x00000007ff617819 */ /* 0x000fc60000011602 */
[----:B--2---:R-:W-:Y:S01]  /*00d0*/  IMAD R0, R3, 0x80, R0 ;  /* 0x0000008003007824 */ /* 0x004fe200078e0200 */
[----:B------:R-:W-:-:S03]  /*00e0*/  SGXT.U32 R97, R97, 0x1 ;  /* 0x000000016161781a */ /* 0x000fc60000000000 */
[----:B------:R-:W-:Y:S01]  /*00f0*/  IMAD R3, R0, UR5, RZ ;  /* 0x0000000500037c24 */ /* 0x000fe2000f8e02ff */
[----:B------:R-:W-:Y:S01]  /*0100*/  UIMAD.WIDE UR4, UR4, 0x2, URZ ;  /* 0x00000002040478a5 */ /* 0x000fe2000f8e023f */
[----:B---3--:R-:W-:Y:S02]  /*0110*/  IMAD R6, R97, R10, RZ ;  /* 0x0000000a61067224 */ /* 0x008fe400078e02ff */
[C---:B------:R-:W-:Y:S02]  /*0120*/  IMAD.SHL.U32 R5, R3.reuse, 0x2, RZ ;  /* 0x0000000203057824 */ /* 0x040fe400078e00ff */
[----:B------:R-:W-:Y:S02]  /*0130*/  IMAD R16, R10, 0x2, R6 ;  /* 0x000000020a107824 */ /* 0x000fe400078e0206 */
[----:B------:R-:W-:Y:S01]  /*0140*/  IMAD.HI R4, R3, 0x2, RZ ;  /* 0x0000000203047827 */ /* 0x000fe200078e02ff */
[----:B----4-:R-:W-:-:S03]  /*0150*/  IADD3 R5, P0, P1, R5, UR6, R8 ;  /* 0x0000000605057c10 */ /* 0x010fc6000f91e008 */
[----:B------:R-:W-:Y:S01]  /*0160*/  IMAD R18, R10, 0x2, R16 ;  /* 0x000000020a127824 */ /* 0x000fe200078e0210 */
[----:B------:R-:W-:Y:S02]  /*0170*/  IADD3.X R3, R4, UR5, R9, P0, P1 ;  /* 0x0000000504037c10 */ /* 0x000fe400087e2409 */
[-C--:B------:R-:W-:Y:S01]  /*0180*/  LEA R8, P0, R6, R5.reuse, 0x1 ;  /* 0x0000000506087211 */ /* 0x080fe200078008ff */
[----:B------:R-:W-:Y:S01]  /*0190*/  IMAD R20, R10, 0x2, R18 ;  /* 0x000000020a147824 */ /* 0x000fe200078e0212 */
[----:B------:R-:W-:Y:S02]  /*01a0*/  LEA R12, P1, R16, R5, 0x1 ;  /* 0x00000005100c7211 */ /* 0x000fe400078208ff */
[----:B------:R-:W-:Y:S02]  /*01b0*/  LEA.HI.X.SX32 R9, R6, R3, 0x1, P0 ;  /* 0x0000000306097211 */ /* 0x000fe400000f0eff */
[----:B------:R-:W-:Y:S02]  /*01c0*/  LEA R14, P0, R18, R5, 0x1 ;  /* 0x00000005120e7211 */ /* 0x000fe400078008ff */
[----:B------:R-:W-:Y:S01]  /*01d0*/  LEA R22, R10, R20, 0x1 ;  /* 0x000000140a167211 */ /* 0x000fe200078e08ff */
[----:B------:R-:W2:Y:S01]  /*01e0*/  LDG.E.U16 R4, desc[UR28][R8.64] ;  /* 0x0000001c08047981 */ /* 0x000ea2000c1e1500 */
[----:B------:R-:W-:-:S02]  /*01f0*/  LEA.HI.X.SX32 R13, R16, R3, 0x1, P1 ;  /* 0x00000003100d7211 */ /* 0x000fc400008f0eff */
[----:B------:R-:W-:Y:S01]  /*0200*/  LEA.HI.X.SX32 R15, R18, R3, 0x1, P0 ;  /* 0x00000003120f7211 */ /* 0x000fe200000f0eff */
[----:B------:R-:W-:Y:S01]  /*0210*/  IMAD R24, R10, 0x2, R22 ;  /* 0x000000020a187824 */ /* 0x000fe200078e0216 */
[-C--:B------:R-:W-:Y:S01]  /*0220*/  LEA R16, P0, R20, R5.reuse, 0x1 ;  /* 0x0000000514107211 */ /* 0x080fe200078008ff */
[----:B------:R0:W3:Y:S01]  /*0230*/  LDG.E.U16 R6, desc[UR28][R12.64] ;  /* 0x0000001c0c067981 */ /* 0x0000e2000c1e1500 */
[----:B------:R-:W-:Y:S02]  /*0240*/  LEA R18, P1, R22, R5, 0x1 ;  /* 0x0000000516127211 */ /* 0x000fe400078208ff */
[-C--:B------:R-:W-:Y:S01]  /*0250*/  LEA.HI.X.SX32 R17, R20, R3.reuse, 0x1, P0 ;  /* 0x0000000314117211 */ /* 0x080fe200000f0eff */
[----:B------:R4:W5:Y:S01]  /*0260*/  LDG.E.U16 R7, desc[UR28][R14.64] ;  /* 0x0000001c0e077981 */ /* 0x000962000c1e1500 */
[----:B------:R-:W-:Y:S01]  /*0270*/  LEA.HI.X.SX32 R19, R22, R3, 0x1, P1 ;  /* 0x0000000316137211 */ /* 0x000fe200008f0eff */
[----:B------:R-:W-:Y:S01]  /*0280*/  IMAD R22, R10, 0x2, R24 ;  /* 0x000000020a167824 */ /* 0x000fe200078e0218 */
[C---:B------:R-:W-:Y:S01]  /*0290*/  LEA R20, P0, R24.reuse, R5, 0x1 ;  /* 0x0000000518147211 */ /* 0x040fe200078008ff */
[----:B------:R1:W5:Y:S03]  /*02a0*/  LDG.E.U16 R8, desc[UR28][R16.64] ;  /* 0x0000001c10087981 */ /* 0x000366000c1e1500 */
[----:B------:R-:W-:Y:S01]  /*02b0*/  LEA.HI.X.SX32 R21, R24, R3, 0x1, P0 ;  /* 0x0000000318157211 */ /* 0x000fe200000f0eff */
[----:B------:R-:W-:Y:S01]  /*02c0*/  IMAD R24, R10, 0x2, R22 ;  /* 0x000000020a187824 */ /* 0x000fe200078e0216 */
[----:B0-----:R-:W-:Y:S01]  /*02d0*/  LEA R12, P0, R22, R5, 0x1 ;  /* 0x00000005160c7211 */ /* 0x001fe200078008ff */
[----:B------:R0:W3:Y:S02]  /*02e0*/  LDG.E.U16 R27, desc[UR28][R18.64] ;  /* 0x0000001c121b7981 */ /* 0x0000e4000c1e1500 */
[----:B------:R-:W-:Y:S01]  /*02f0*/  IMAD R26, R10, 0x2, R24 ;  /* 0x000000020a1a7824 */ /* 0x000fe200078e0218 */
[----:B------:R-:W-:Y:S01]  /*0300*/  LEA.HI.X.SX32 R13, R22, R3, 0x1, P0 ;  /* 0x00000003160d7211 */ /* 0x000fe200000f0eff */
[----:B------:R0:W5:Y:S01]  /*0310*/  LDG.E.U16 R29, desc[UR28][R20.64] ;  /* 0x0000001c141d7981 */ /* 0x000162000c1e1500 */
[----:B----4-:R-:W-:-:S02]  /*0320*/  LEA R14, P0, R24, R5, 0x1 ;  /* 0x00000005180e7211 */ /* 0x010fc400078008ff */
[----:B------:R-:W-:Y:S01]  /*0330*/  LEA R28, R10, R26, 0x1 ;  /* 0x0000001a0a1c7211 */ /* 0x000fe200078e08ff */
[----:B------:R4:W5:Y:S01]  /*0340*/  LDG.E.U16 R31, desc[UR28][R12.64] ;  /* 0x0000001c0c1f7981 */ /* 0x000962000c1e1500 */
[----:B------:R-:W-:Y:S02]  /*0350*/  LEA.HI.X.SX32 R15, R24, R3, 0x1, P0 ;  /* 0x00000003180f7211 */ /* 0x000fe400000f0eff */
[-C--:B-1----:R-:W-:Y:S01]  /*0360*/  LEA R16, P0, R28, R5.reuse, 0x1 ;  /* 0x000000051c107211 */ /* 0x082fe200078008ff */
[----:B------:R-:W-:Y:S01]  /*0370*/  IMAD R24, R10, 0x2, R28 ;  /* 0x000000020a187824 */ /* 0x000fe200078e021c */
[----:B------:R-:W-:Y:S01]  /*0380*/  LEA R22, P1, R26, R5, 0x1 ;  /* 0x000000051a167211 */ /* 0x000fe200078208ff */
[----:B------:R-:W5:Y:S01]  /*0390*/  LDG.E.U16 R33, desc[UR28][R14.64] ;  /* 0x0000001c0e217981 */ /* 0x000f62000c1e1500 */
[-C--:B------:R-:W-:Y:S02]  /*03a0*/  LEA.HI.X.SX32 R17, R28, R3.reuse, 0x1, P0 ;  /* 0x000000031c117211 */ /* 0x080fe400000f0eff */
[----:B------:R-:W-:Y:S01]  /*03b0*/  LEA.HI.X.SX32 R23, R26, R3, 0x1, P1 ;  /* 0x000000031a177211 */ /* 0x000fe200008f0eff */
[----:B------:R-:W-:Y:S01]  /*03c0*/  IMAD R26, R10, 0x2, R24 ;  /* 0x000000020a1a7824 */ /* 0x000fe200078e0218 */
[C---:B0-----:R-:W-:Y:S01]  /*03d0*/  LEA R18, P0, R24.reuse, R5, 0x1 ;  /* 0x0000000518127211 */ /* 0x041fe200078008ff */
[----:B------:R-:W5:Y:S03]  /*03e0*/  LDG.E.U16 R36, desc[UR28][R16.64] ;  /* 0x0000001c10247981 */ /* 0x000f66000c1e1500 */
[----:B------:R-:W-:Y:S01]  /*03f0*/  LEA.HI.X.SX32 R19, R24, R3, 0x1, P0 ;  /* 0x0000000318137211 */ /* 0x000fe200000f0eff */
[C---:B------:R-:W-:Y:S01]  /*0400*/  IMAD R24, R10.reuse, 0x2, R26 ;  /* 0x000000020a187824 */ /* 0x040fe200078e021a */
[----:B------:R0:W5:Y:S03]  /*0410*/  LDG.E.U16 R35, desc[UR28][R22.64] ;  /* 0x0000001c16237981 */ /* 0x000166000c1e1500 */
[----:B------:R-:W-:Y:S01]  /*0420*/  IMAD R28, R10, 0x2, R24 ;  /* 0x000000020a1c7824 */ /* 0x000fe200078e0218 */
[-C--:B------:R-:W-:Y:S01]  /*0430*/  LEA R20, P1, R24, R5.reuse, 0x1 ;  /* 0x0000000518147211 */ /* 0x080fe200078208ff */
[----:B------:R1:W5:Y:S01]  /*0440*/  LDG.E.U16 R37, desc[UR28][R18.64] ;  /* 0x0000001c12257981 */ /* 0x000362000c1e1500 */
[----:B----4-:R-:W-:-:S02]  /*0450*/  LEA R12, P0, R26, R5, 0x1 ;  /* 0x000000051a0c7211 */ /* 0x010fc400078008ff */
[----:B0-----:R-:W-:Y:S02]  /*0460*/  LEA R22, R10, R28, 0x1 ;  /* 0x0000001c0a167211 */ /* 0x001fe400078e08ff */
[-C--:B------:R-:W-:Y:S02]  /*0470*/  LEA.HI.X.SX32 R21, R24, R3.reuse, 0x1, P1 ;  /* 0x0000000318157211 */ /* 0x080fe400008f0eff */
[----:B------:R-:W-:Y:S01]  /*0480*/  LEA.HI.X.SX32 R13, R26, R3, 0x1, P0 ;  /* 0x000000031a0d7211 */ /* 0x000fe200000f0eff */
[----:B------:R-:W-:Y:S01]  /*0490*/  IMAD R24, R10, 0x2, R22 ;  /* 0x000000020a187824 */ /* 0x000fe200078e0216 */
[----:B------:R-:W-:Y:S01]  /*04a0*/  LEA R14, P0, R28, R5, 0x1 ;  /* 0x000000051c0e7211 */ /* 0x000fe200078008ff */
[----:B------:R-:W4:Y:S02]  /*04b0*/  LDG.E.U16 R39, desc[UR28][R20.64] ;  /* 0x0000001c14277981 */ /* 0x000f24000c1e1500 */
[----:B------:R-:W-:Y:S01]  /*04c0*/  IMAD R26, R10, 0x2, R24 ;  /* 0x000000020a1a7824 */ /* 0x000fe200078e0218 */
[----:B------:R-:W-:Y:S01]  /*04d0*/  LEA.HI.X.SX32 R15, R28, R3, 0x1, P0 ;  /* 0x000000031c0f7211 */ /* 0x000fe200000f0eff */
[----:B------:R0:W4:Y:S01]  /*04e0*/  LDG.E.U16 R38, desc[UR28][R12.64] ;  /* 0x0000001c0c267981 */ /* 0x000122000c1e1500 */
[----:B------:R-:W-:Y:S01]  /*04f0*/  LEA R16, P0, R22, R5, 0x1 ;  /* 0x0000000516107211 */ /* 0x000fe200078008ff */
[----:B------:R-:W-:-:S02]  /*0500*/  IMAD R28, R10, 0x2, R26 ;  /* 0x000000020a1c7824 */ /* 0x000fc400078e021a */
[----:B------:R0:W4:Y:S01]  /*0510*/  LDG.E.U16 R40, desc[UR28][R14.64] ;  /* 0x0000001c0e287981 */ /* 0x000122000c1e1500 */
[----:B------:R-:W-:Y:S01]  /*0520*/  LEA.HI.X.SX32 R17, R22, R3, 0x1, P0 ;  /* 0x0000000316117211 */ /* 0x000fe200000f0eff */
[----:B------:R-:W-:Y:S01]  /*0530*/  IMAD R30, R10, 0x2, R28 ;  /* 0x000000020a1e7824 */ /* 0x000fe200078e021c */
[-C--:B------:R-:W-:Y:S02]  /*0540*/  LEA R22, P1, R26, R5.reuse, 0x1 ;  /* 0x000000051a167211 */ /* 0x080fe400078208ff */
[----:B-1----:R-:W-:Y:S01]  /*0550*/  LEA R18, P0, R24, R5, 0x1 ;  /* 0x0000000518127211 */ /* 0x002fe200078008ff */
[----:B------:R1:W4:Y:S01]  /*0560*/  LDG.E.U16 R41, desc[UR28][R16.64] ;  /* 0x0000001c10297981 */ /* 0x000322000c1e1500 */
[-C--:B------:R-:W-:Y:S02]  /*0570*/  LEA.HI.X.SX32 R23, R26, R3.reuse, 0x1, P1 ;  /* 0x000000031a177211 */ /* 0x080fe400008f0eff */
[----:B------:R-:W-:Y:S02]  /*0580*/  LEA R26, R10, R30, 0x1 ;  /* 0x0000001e0a1a7211 */ /* 0x000fe400078e08ff */
[----:B------:R-:W-:Y:S01]  /*0590*/  LEA.HI.X.SX32 R19, R24, R3, 0x1, P0 ;  /* 0x0000000318137211 */ /* 0x000fe200000f0eff */
[----:B------:R-:W4:Y:S01]  /*05a0*/  LDG.E.U16 R43, desc[UR28][R22.64] ;  /* 0x0000001c162b7981 */ /* 0x000f22000c1e1500 */
[----:B0-----:R-:W-:Y:S01]  /*05b0*/  LEA R12, P0, R28, R5, 0x1 ;  /* 0x000000051c0c7211 */ /* 0x001fe200078008ff */
[----:B------:R-:W-:-:S02]  /*05c0*/  IMAD R24, R10, 0x2, R26 ;  /* 0x000000020a187824 */ /* 0x000fc400078e021a */
[----:B------:R0:W4:Y:S01]  /*05d0*/  LDG.E.U16 R42, desc[UR28][R18.64] ;  /* 0x0000001c122a7981 */ /* 0x000122000c1e1500 */
[----:B------:R-:W-:Y:S01]  /*05e0*/  LEA.HI.X.SX32 R13, R28, R3, 0x1, P0 ;  /* 0x000000031c0d7211 */ /* 0x000fe200000f0eff */
[----:B------:R-:W-:Y:S01]  /*05f0*/  IMAD R28, R10, 0x2, R24 ;  /* 0x000000020a1c7824 */ /* 0x000fe200078e0218 */
[----:B------:R-:W-:-:S03]  /*0600*/  LEA R14, P0, R30, R5, 0x1 ;  /* 0x000000051e0e7211 */ /* 0x000fc600078008ff */
[----:B------:R-:W-:Y:S01]  /*0610*/  IMAD R32, R10, 0x2, R28 ;  /* 0x000000020a207824 */ /* 0x000fe200078e021c */
[----:B------:R-:W-:Y:S01]  /*0620*/  LEA.HI.X.SX32 R15, R30, R3, 0x1, P0 ;  /* 0x000000031e0f7211 */ /* 0x000fe200000f0eff */
[----:B------:R0:W4:Y:S01]  /*0630*/  LDG.E.U16 R44, desc[UR28][R12.64] ;  /* 0x0000001c0c2c7981 */ /* 0x000122000c1e1500 */
[-C--:B------:R-:W-:Y:S01]  /*0640*/  LEA R20, P1, R24, R5.reuse, 0x1 ;  /* 0x0000000518147211 */ /* 0x080fe200078208ff */
[----:B------:R-:W-:Y:S01]  /*0650*/  IMAD R30, R10, 0x2, R32 ;  /* 0x000000020a1e7824 */ /* 0x000fe200078e0220 */
[----:B-1----:R-:W-:Y:S01]  /*0660*/  LEA R16, P0, R28, R5, 0x1 ;  /* 0x000000051c107211 */ /* 0x002fe200078008ff */
[----:B------:R1:W4:Y:S01]  /*0670*/  LDG.E.U16 R45, desc[UR28][R14.64] ;  /* 0x0000001c0e2d7981 */ /* 0x000322000c1e1500 */
[-C--:B------:R-:W-:Y:S02]  /*0680*/  LEA.HI.X.SX32 R21, R24, R3.reuse, 0x1, P1 ;  /* 0x0000000318157211 */ /* 0x080fe400008f0eff */
[----:B------:R-:W-:Y:S02]  /*0690*/  LEA R24, R10, R30, 0x1 ;  /* 0x0000001e0a187211 */ /* 0x000fe400078e08ff */
[----:B------:R-:W-:Y:S01]  /*06a0*/  LEA.HI.X.SX32 R17, R28, R3, 0x1, P0 ;  /* 0x000000031c117211 */ /* 0x000fe200000f0eff */
[----:B------:R1:W4:Y:S02]  /*06b0*/  LDG.E.U16 R46, desc[UR28][R20.64] ;  /* 0x0000001c142e7981 */ /* 0x000324000c1e1500 */
[----:B------:R-:W-:Y:S01]  /*06c0*/  IMAD R28, R10, 0x2, R24 ;  /* 0x000000020a1c7824 */ /* 0x000fe200078e0218 */
[----:B0-----:R-:W-:Y:S01]  /*06d0*/  LEA R18, P0, R32, R5, 0x1 ;  /* 0x0000000520127211 */ /* 0x001fe200078008ff */
[----:B------:R0:W4:Y:S02]  /*06e0*/  LDG.E.U16 R47, desc[UR28][R16.64] ;  /* 0x0000001c102f7981 */ /* 0x000124000c1e1500 */
[----:B------:R-:W-:Y:S01]  /*06f0*/  IMAD R12, R10, 0x2, R28 ;  /* 0x000000020a0c7824 */ /* 0x000fe200078e021c */
[----:B------:R-:W-:-:S03]  /*0700*/  LEA.HI.X.SX32 R19, R32, R3, 0x1, P0 ;  /* 0x0000000320137211 */ /* 0x000fc600000f0eff */
[----:B------:R-:W-:Y:S01]  /*0710*/  IMAD R32, R10, 0x2, R12 ;  /* 0x000000020a207824 */ /* 0x000fe200078e020c */
[----:B-1----:R-:W-:Y:S01]  /*0720*/  LEA R14, P0, R28, R5, 0x1 ;  /* 0x000000051c0e7211 */ /* 0x002fe200078008ff */
[----:B------:R1:W4:Y:S02]  /*0730*/  LDG.E.U16 R48, desc[UR28][R18.64] ;  /* 0x0000001c12307981 */ /* 0x000324000c1e1500 */
[----:B------:R-:W-:Y:S01]  /*0740*/  IMAD R34, R10, 0x2, R32 ;  /* 0x000000020a227824 */ /* 0x000fe200078e0220 */
[----:B------:R-:W-:Y:S02]  /*0750*/  LEA.HI.X.SX32 R15, R28, R3, 0x1, P0 ;  /* 0x000000031c0f7211 */ /* 0x000fe400000f0eff */
[-C--:B------:R-:W-:Y:S02]  /*0760*/  LEA R22, P1, R24, R5.reuse, 0x1 ;  /* 0x0000000518167211 */ /* 0x080fe400078208ff */
[----:B------:R-:W-:Y:S01]  /*0770*/  LEA R20, P0, R12, R5, 0x1 ;  /* 0x000000050c147211 */ /* 0x000fe200078008ff */
[----:B------:R1:W4:Y:S01]  /*0780*/  LDG.E.U16 R50, desc[UR28][R14.64] ;  /* 0x0000001c0e327981 */ /* 0x000322000c1e1500 */
[----:B------:R-:W-:-:S02]  /*0790*/  LEA R28, R10, R34, 0x1 ;  /* 0x000000220a1c7211 */ /* 0x000fc400078e08ff */
[-C--:B------:R-:W-:Y:S02]  /*07a0*/  LEA.HI.X.SX32 R23, R24, R3.reuse, 0x1, P1 ;  /* 0x0000000318177211 */ /* 0x080fe400008f0eff */
[----:B------:R-:W-:Y:S02]  /*07b0*/  LEA.HI.X.SX32 R21, R12, R3, 0x1, P0 ;  /* 0x000000030c157211 */ /* 0x000fe400000f0eff */
[-C--:B------:R-:W-:Y:S01]  /*07c0*/  LEA R24, P1, R34, R5.reuse, 0x1 ;  /* 0x0000000522187211 */ /* 0x080fe200078208ff */
[----:B------:R1:W4:Y:S01]  /*07d0*/  LDG.E.U16 R49, desc[UR28][R22.64] ;  /* 0x0000001c16317981 */ /* 0x000322000c1e1500 */
[----:B0-----:R-:W-:Y:S02]  /*07e0*/  LEA R16, P0, R28, R5, 0x1 ;  /* 0x000000051c107211 */ /* 0x001fe400078008ff */
[-C--:B------:R-:W-:Y:S01]  /*07f0*/  LEA.HI.X.SX32 R25, R34, R3.reuse, 0x1, P1 ;  /* 0x0000000322197211 */ /* 0x080fe200008f0eff */
[----:B------:R-:W-:Y:S01]  /*0800*/  IMAD R34, R10, 0x2, R28 ;  /* 0x000000020a227824 */ /* 0x000fe200078e021c */
[----:B------:R-:W-:Y:S01]  /*0810*/  LEA.HI.X.SX32 R17, R28, R3, 0x1, P0 ;  /* 0x000000031c117211 */ /* 0x000fe200000f0eff */
[----:B------:R-:W4:Y:S01]  /*0820*/  LDG.E.U16 R20, desc[UR28][R20.64] ;  /* 0x0000001c14147981 */ /* 0x000f22000c1e1500 */
[-C--:B------:R-:W-:Y:S01]  /*0830*/  LEA R12, P0, R26, R5.reuse, 0x1 ;  /* 0x000000051a0c7211 */ /* 0x080fe200078008ff */
[----:B------:R-:W-:Y:S01]  /*0840*/  IMAD R28, R10, 0x2, R34 ;  /* 0x000000020a1c7824 */ /* 0x000fe200078e0222 */
[----:B-1----:R-:W-:Y:S01]  /*0850*/  LEA R18, P1, R34, R5, 0x1 ;  /* 0x0000000522127211 */ /* 0x002fe200078208ff */
[----:B------:R-:W4:Y:S01]  /*0860*/  LDG.E.U16 R24, desc[UR28][R24.64] ;  /* 0x0000001c18187981 */ /* 0x000f22000c1e1500 */
[----:B------:R-:W-:-:S02]  /*0870*/  LEA.HI.X.SX32 R13, R26, R3, 0x1, P0 ;  /* 0x000000031a0d7211 */ /* 0x000fc400000f0eff */
[----:B------:R-:W-:Y:S01]  /*0880*/  LEA R10, P0, R30, R5, 0x1 ;  /* 0x000000051e0a7211 */ /* 0x000fe200078008ff */
[----:B------:R-:W4:Y:S01]  /*0890*/  LDG.E.U16 R16, desc[UR28][R16.64] ;  /* 0x0000001c10107981 */ /* 0x000f22000c1e1500 */
[-C--:B------:R-:W-:Y:S02]  /*08a0*/  LEA.HI.X.SX32 R19, R34, R3.reuse, 0x1, P1 ;  /* 0x0000000322137211 */ /* 0x080fe400008f0eff */
[----:B------:R-:W-:Y:S01]  /*08b0*/  LEA.HI.X.SX32 R11, R30, R3, 0x1, P0 ;  /* 0x000000031e0b7211 */ /* 0x000fe200000f0eff */
[----:B------:R-:W4:Y:S01]  /*08c0*/  LDG.E.U16 R12, desc[UR28][R12.64] ;  /* 0x0000001c0c0c7981 */ /* 0x000f22000c1e1500 */
[-C--:B------:R-:W-:Y:S02]  /*08d0*/  LEA R14, P1, R32, R5.reuse, 0x1 ;  /* 0x00000005200e7211 */ /* 0x080fe400078208ff */
[----:B------:R-:W-:Y:S01]  /*08e0*/  LEA R22, P0, R28, R5, 0x1 ;  /* 0x000000051c167211 */ /* 0x000fe200078008ff */
[----:B------:R-:W4:Y:S01]  /*08f0*/  LDG.E.U16 R18, desc[UR28][R18.64] ;  /* 0x0000001c12127981 */ /* 0x000f22000c1e1500 */
[----:B------:R-:W-:-:S02]  /*0900*/  LEA.HI.X.SX32 R15, R32, R3, 0x1, P1 ;  /* 0x00000003200f7211 */ /* 0x000fc400008f0eff */
[----:B------:R-:W-:Y:S01]  /*0910*/  LEA.HI.X.SX32 R23, R28, R3, 0x1, P0 ;  /* 0x000000031c177211 */ /* 0x000fe200000f0eff */
[----:B------:R-:W4:Y:S04]  /*0920*/  LDG.E.U16 R10, desc[UR28][R10.64] ;  /* 0x0000001c0a0a7981 */ /* 0x000f28000c1e1500 */
[----:B------:R-:W4:Y:S04]  /*0930*/  LDG.E.U16 R14, desc[UR28][R14.64] ;  /* 0x0000001c0e0e7981 */ /* 0x000f28000c1e1500 */
[----:B------:R-:W4:Y:S01]  /*0940*/  LDG.E.U16 R22, desc[UR28][R22.64] ;  /* 0x0000001c16167981 */ /* 0x000f22000c1e1500 */
[----:B------:R-:W0:Y:S01]  /*0950*/  S2UR UR4, SR_CgaCtaId ;  /* 0x00000000000479c3 */ /* 0x000e220000008800 */
[----:B------:R-:W-:-:S02]  /*0960*/  LOP3.LUT R9, R2, 0x3f, RZ, 0xc0, !PT ;  /* 0x0000003f02097812 */ /* 0x000fc400078ec0ff */
[----:B------:R-:W-:-:S03]  /*0970*/  SHF.R.S32.HI R3, RZ, 0x7, R2 ;  /* 0x00000007ff037819 */ /* 0x000fc60000011402 */
[----:B------:R-:W-:Y:S01]  /*0980*/  IMAD.SHL.U32 R26, R9, 0x2, RZ ;  /* 0x00000002091a7824 */ /* 0x000fe200078e00ff */
[----:B------:R-:W-:Y:S01]  /*0990*/  SGXT R3, R3, 0x1 ;  /* 0x000000010303781a */ /* 0x000fe20000000200 */
[----:B------:R-:W-:-:S03]  /*09a0*/  UMOV UR17, 0x400 ;  /* 0x0000040000117882 */ /* 0x000fc60000000000 */
[----:B------:R-:W-:Y:S01]  /*09b0*/  LOP3.LUT R26, R26, 0x90, R3, 0x78, !PT ;  /* 0x000000901a1a7812 */ /* 0x000fe200078e7803 */
[----:B------:R-:W-:Y:S01]  /*09c0*/  IMAD.SHL.U32 R3, R2, 0x80, RZ ;  /* 0x0000008002037824 */ /* 0x000fe200078e00ff */
[----:B------:R-:W-:-:S04]  /*09d0*/  ISETP.GE.AND P0, PT, R98, 0x1, PT ;  /* 0x000000016200780c */ /* 0x000fc80003f06270 */
[----:B------:R-:W-:Y:S01]  /*09e0*/  LOP3.LUT R26, R26, 0x2000, R3, 0xf8, !PT ;  /* 0x000020001a1a7812 */ /* 0x000fe200078ef803 */
[----:B0-----:R-:W-:-:S03]  /*09f0*/  ULEA UR17, UR4, UR17, 0x18 ;  /* 0x0000001104117291 */ /* 0x001fc6000f8ec03f */
[C---:B------:R-:W-:Y:S02]  /*0a00*/  LOP3.LUT R3, R26.reuse, 0x20, RZ, 0x3c, !PT ;  /* 0x000000201a037812 */ /* 0x040fe400078e3cff */
[C---:B------:R-:W-:Y:S02]  /*0a10*/  LOP3.LUT R28, R26.reuse, 0x40, RZ, 0x3c, !PT ;  /* 0x000000401a1c7812 */ /* 0x040fe400078e3cff */
[----:B------:R-:W-:Y:S01]  /*0a20*/  LOP3.LUT R5, R26, 0x60, RZ, 0x3c, !PT ;  /* 0x000000601a057812 */ /* 0x000fe200078e3cff */
[----:B------:R-:W-:Y:S01]  /*0a30*/  IMAD.MOV.U32 R99, RZ, RZ, 0x3f800000 ;  /* 0x3f800000ff637424 */ /* 0x000fe200078e00ff */
[----:B------:R-:W-:Y:S01]  /*0a40*/  CS2R R52, SRZ ;  /* 0x0000000000347805 */ /* 0x000fe2000001ff00 */
[----:B------:R-:W-:Y:S01]  /*0a50*/  IMAD.MOV.U32 R104, RZ, RZ, 0x3f800000 ;  /* 0x3f800000ff687424 */ /* 0x000fe200078e00ff */
[----:B------:R-:W-:Y:S02]  /*0a60*/  CS2R R54, SRZ ;  /* 0x0000000000367805 */ /* 0x000fe4000001ff00 */
[----:B------:R-:W-:Y:S01]  /*0a70*/  LOP3.LUT R96, R2, 0xff, RZ, 0xc0, !PT ;  /* 0x000000ff02607812 */ /* 0x000fe200078ec0ff */
[----:B--2---:R0:W-:Y:S02]  /*0a80*/  STS.U16 [R26+UR17], R4 ;  /* 0x000000041a007988 */ /* 0x0041e40008000411 */
[----:B0-----:R-:W-:-:S02]  /*0a90*/  MOV R4, 0xff800000 ;  /* 0xff80000000047802 */ /* 0x001fc40000000f00 */
[----:B---3--:R-:W-:Y:S04]  /*0aa0*/  STS.U16 [R26+UR17+0x400], R27 ;  /* 0x0004001b1a007988 */ /* 0x008fe80008000411 */
[----:B-----5:R0:W-:Y:S02]  /*0ab0*/  STS.U16 [R26+UR17+0x800], R35 ;  /* 0x000800231a007988 */ /* 0x0201e40008000411 */
[----:B0-----:R-:W-:Y:S02]  /*0ac0*/  CS2R R34, SRZ ;  /* 0x0000000000227805 */ /* 0x001fe4000001ff00 */
[----:B----4-:R-:W-:Y:S04]  /*0ad0*/  STS.U16 [R26+UR17+0xc00], R39 ;  /* 0x000c00271a007988 */ /* 0x010fe80008000411 */
[----:B------:R-:W-:Y:S04]  /*0ae0*/  STS.U16 [R26+UR17+0x1000], R43 ;  /* 0x0010002b1a007988 */ /* 0x000fe80008000411 */
        /* <DEDUP_REMOVED lines=10> */
[----:B------:R0:W-:Y:S04]  /*0b90*/  STS.U16 [R3+UR17+0x1d00], R16 ;  /* 0x001d001003007988 */ /* 0x0001e80008000411 */
[----:B------:R-:W-:Y:S04]  /*0ba0*/  STS.U16 [R28+UR17+0x200], R7 ;  /* 0x000200071c007988 */ /* 0x000fe80008000411 */
[----:B------:R-:W-:Y:S04]  /*0bb0*/  STS.U16 [R28+UR17+0x600], R31 ;  /* 0x0006001f1c007988 */ /* 0x000fe80008000411 */
[----:B------:R-:W-:Y:S04]  /*0bc0*/  STS.U16 [R28+UR17+0xa00], R37 ;  /* 0x000a00251c007988 */ /* 0x000fe80008000411 */
[----:B------:R-:W-:Y:S04]  /*0bd0*/  STS.U16 [R28+UR17+0xe00], R41 ;  /* 0x000e00291c007988 */ /* 0x000fe80008000411 */
[----:B------:R-:W-:Y:S04]  /*0be0*/  STS.U16 [R28+UR17+0x1200], R45 ;  /* 0x0012002d1c007988 */ /* 0x000fe80008000411 */
[----:B------:R-:W-:Y:S04]  /*0bf0*/  STS.U16 [R28+UR17+0x1600], R48 ;  /* 0x001600301c007988 */ /* 0x000fe80008000411 */
[----:B------:R-:W-:Y:S04]  /*0c00*/  STS.U16 [R28+UR17+0x1a00], R20 ;  /* 0x001a00141c007988 */ /* 0x000fe80008000411 */
[----:B------:R1:W-:Y:S01]  /*0c10*/  STS.U16 [R28+UR17+0x1e00], R18 ;  /* 0x001e00121c007988 */ /* 0x0003e20008000411 */
[----:B0-----:R-:W-:-:S03]  /*0c20*/  IMAD.MOV.U32 R3, RZ, RZ, -0x800000 ;  /* 0xff800000ff037424 */ /* 0x001fc600078e00ff */
[----:B------:R-:W-:Y:S01]  /*0c30*/  STS.U16 [R5+UR17+0x300], R8 ;  /* 0x0003000805007988 */ /* 0x000fe20008000411 */
[----:B------:R-:W-:-:S03]  /*0c40*/  CS2R R24, SRZ ;  /* 0x0000000000187805 */ /* 0x000fc6000001ff00 */
[----:B------:R0:W-:Y:S01]  /*0c50*/  STS.U16 [R5+UR17+0x700], R33 ;  /* 0x0007002105007988 */ /* 0x0001e20008000411 */
[----:B------:R-:W-:-:S03]  /*0c60*/  CS2R R26, SRZ ;  /* 0x00000000001a7805 */ /* 0x000fc6000001ff00 */
[----:B------:R2:W-:Y:S01]  /*0c70*/  STS.U16 [R5+UR17+0xb00], R38 ;  /* 0x000b002605007988 */ /* 0x0005e20008000411 */
[----:B-1----:R-:W-:-:S03]  /*0c80*/  CS2R R28, SRZ ;  /* 0x00000000001c7805 */ /* 0x002fc6000001ff00 */
[----:B------:R1:W-:Y:S01]  /*0c90*/  STS.U16 [R5+UR17+0xf00], R42 ;  /* 0x000f002a05007988 */ /* 0x0003e20008000411 */
[----:B------:R-:W-:-:S03]  /*0ca0*/  CS2R R30, SRZ ;  /* 0x00000000001e7805 */ /* 0x000fc6000001ff00 */
[----:B------:R3:W-:Y:S01]  /*0cb0*/  STS.U16 [R5+UR17+0x1300], R12 ;  /* 0x0013000c05007988 */ /* 0x0007e20008000411 */
[----:B0-----:R-:W-:-:S03]  /*0cc0*/  CS2R R32, SRZ ;  /* 0x0000000000207805 */ /* 0x001fc6000001ff00 */
[----:B------:R3:W-:Y:S01]  /*0cd0*/  STS.U16 [R5+UR17+0x1700], R10 ;  /* 0x0017000a05007988 */ /* 0x0007e20008000411 */
[----:B------:R-:W-:-:S03]  /*0ce0*/  CS2R R36, SRZ ;  /* 0x0000000000247805 */ /* 0x000fc6000001ff00 */
[----:B------:R3:W-:Y:S01]  /*0cf0*/  STS.U16 [R5+UR17+0x1b00], R14 ;  /* 0x001b000e05007988 */ /* 0x0007e20008000411 */
[----:B--2---:R-:W-:-:S03]  /*0d00*/  CS2R R38, SRZ ;  /* 0x0000000000267805 */ /* 0x004fc6000001ff00 */
[----:B------:R3:W-:Y:S01]  /*0d10*/  STS.U16 [R5+UR17+0x1f00], R22 ;  /* 0x001f001605007988 */ /* 0x0007e20008000411 */
[----:B------:R-:W-:Y:S02]  /*0d20*/  CS2R R40, SRZ ;  /* 0x0000000000287805 */ /* 0x000fe4000001ff00 */
[----:B-1----:R-:W-:Y:S02]  /*0d30*/  CS2R R42, SRZ ;  /* 0x00000000002a7805 */ /* 0x002fe4000001ff00 */
[----:B------:R-:W-:Y:S02]  /*0d40*/  CS2R R44, SRZ ;  /* 0x00000000002c7805 */ /* 0x000fe4000001ff00 */
[----:B------:R-:W-:Y:S02]  /*0d50*/  CS2R R46, SRZ ;  /* 0x00000000002e7805 */ /* 0x000fe4000001ff00 */
[----:B------:R-:W-:Y:S02]  /*0d60*/  CS2R R48, SRZ ;  /* 0x0000000000307805 */ /* 0x000fe4000001ff00 */
[----:B------:R-:W-:Y:S01]  /*0d70*/  CS2R R50, SRZ ;  /* 0x0000000000327805 */ /* 0x000fe2000001ff00 */
[----:B---3--:R-:W-:Y:S06]  /*0d80*/  @!P0 BRA `(.L_x_0) ;  /* 0x0000001400b48947 */ /* 0x008fec0003800000 */
[----:B------:R-:W0:Y:S01]  /*0d90*/  LDC.64 R86, c[0x0][0x250] ;  /* 0x00009400ff567b82 */ /* 0x000e220000000a00 */
[----:B------:R-:W-:Y:S01]  /*0da0*/  ULDC UR4, c[0x0][0x258] ;  /* 0x0000960000047ab9 */ /* 0x000fe20000000800 */
[--C-:B------:R-:W-:Y:S01]  /*0db0*/  SHF.R.U32.HI R8, RZ, 0x6, R2.reuse ;  /* 0x00000006ff087819 */ /* 0x100fe20000011602 */
[----:B------:R-:W-:Y:S01]  /*0dc0*/  IMAD R9, R9, UR4, RZ ;  /* 0x0000000409097c24 */ /* 0x000fe2000f8e02ff */
[----:B------:R-:W-:Y:S01]  /*0dd0*/  ULDC.64 UR4, c[0x0][0x218] ;  /* 0x0000860000047ab9 */ /* 0x000fe20000000a00 */
[----:B------:R-:W-:Y:S01]  /*0de0*/  SHF.R.U32.HI R10, RZ, 0x5, R2 ;  /* 0x00000005ff0a7819 */ /* 0x000fe20000011602 */
[----:B------:R-:W-:Y:S01]  /*0df0*/  IMAD.SHL.U32 R7, R96, 0x2, RZ ;  /* 0x0000000260077824 */ /* 0x000fe200078e00ff */
[----:B------:R-:W-:Y:S01]  /*0e00*/  SGXT.U32 R8, R8, 0x2 ;  /* 0x000000020808781a */ /* 0x000fe20000000000 */
[----:B------:R-:W1:Y:S01]  /*0e10*/  LDC.64 R4, c[0x0][0x260] ;  /* 0x00009800ff047b82 */ /* 0x000e620000000a00 */
[----:B------:R-:W-:Y:S01]  /*0e20*/  IMAD.SHL.U32 R6, R9, 0x2, RZ ;  /* 0x0000000209067824 */ /* 0x000fe200078e00ff */
[----:B------:R-:W-:Y:S01]  /*0e30*/  R2UR UR30, R10 ;  /* 0x000000000a1e72ca */ /* 0x000fe200000e0000 */
[----:B------:R-:W-:Y:S01]  /*0e40*/  ULDC.64 UR6, c[0x0][0x220] ;  /* 0x0000880000067ab9 */ /* 0x000fe20000000a00 */
[----:B------:R-:W-:Y:S01]  /*0e50*/  LOP3.LUT R10, R2, 0x1f, RZ, 0xc0, !PT ;  /* 0x0000001f020a7812 */ /* 0x000fe200078ec0ff */
[----:B------:R-:W-:Y:S01]  /*0e60*/  IMAD.MOV.U32 R99, RZ, RZ, 0x3f800000 ;  /* 0x3f800000ff637424 */ /* 0x000fe200078e00ff */
[----:B------:R-:W-:Y:S01]  /*0e70*/  MOV R105, 0xff800000 ;  /* 0xff80000000697802 */ /* 0x000fe20000000f00 */
[----:B------:R-:W-:Y:S01]  /*0e80*/  IMAD.MOV.U32 R100, RZ, RZ, -0x800000 ;  /* 0xff800000ff647424 */ /* 0x000fe200078e00ff */
[----:B------:R-:W2:Y:S01]  /*0e90*/  LDC R26, c[0x0][0x268] ;  /* 0x00009a00ff1a7b82 */ /* 0x000ea20000000800 */
[----:B------:R-:W-:Y:S01]  /*0ea0*/  IMAD.MOV.U32 R101, RZ, RZ, RZ ;  /* 0x000000ffff657224 */ /* 0x000fe200078e00ff */
[----:B------:R-:W-:Y:S01]  /*0eb0*/  CS2R R28, SRZ ;  /* 0x00000000001c7805 */ /* 0x000fe2000001ff00 */
[----:B------:R-:W-:Y:S01]  /*0ec0*/  IMAD.MOV.U32 R103, RZ, RZ, RZ ;  /* 0x000000ffff677224 */ /* 0x000fe200078e00ff */
[----:B------:R-:W-:Y:S01]  /*0ed0*/  CS2R R30, SRZ ;  /* 0x00000000001e7805 */ /* 0x000fe2000001ff00 */
[----:B------:R-:W-:Y:S01]  /*0ee0*/  IMAD.MOV.U32 R104, RZ, RZ, 0x3f800000 ;  /* 0x3f800000ff687424 */ /* 0x000fe200078e00ff */
[----:B------:R-:W-:-:S02]  /*0ef0*/  CS2R R32, SRZ ;  /* 0x0000000000207805 */ /* 0x000fc4000001ff00 */
[----:B------:R-:W-:Y:S01]  /*0f00*/  CS2R R34, SRZ ;  /* 0x0000000000227805 */ /* 0x000fe2000001ff00 */
[----:B0-----:R-:W-:Y:S01]  /*0f10*/  IMAD R86, R86, UR16, RZ ;  /* 0x0000001056567c24 */ /* 0x001fe2000f8e02ff */
[----:B------:R-:W-:Y:S01]  /*0f20*/  CS2R R36, SRZ ;  /* 0x0000000000247805 */ /* 0x000fe2000001ff00 */
[----:B------:R-:W-:Y:S01]  /*0f30*/  IMAD R8, R8, R87, RZ ;  /* 0x0000005708087224 */ /* 0x000fe200078e02ff */
[----:B------:R-:W-:Y:S02]  /*0f40*/  CS2R R38, SRZ ;  /* 0x0000000000267805 */ /* 0x000fe4000001ff00 */
[----:B------:R-:W-:Y:S02]  /*0f50*/  CS2R R40, SRZ ;  /* 0x0000000000287805 */ /* 0x000fe4000001ff00 */
[----:B------:R-:W-:Y:S02]  /*0f60*/  SHF.L.U32 R3, R86, 0x1, RZ ;  /* 0x0000000156037819 */ /* 0x000fe400000006ff */
[----:B------:R-:W-:-:S02]  /*0f70*/  CS2R R42, SRZ ;  /* 0x00000000002a7805 */ /* 0x000fc4000001ff00 */
[----:B------:R-:W-:Y:S01]  /*0f80*/  CS2R R44, SRZ ;  /* 0x00000000002c7805 */ /* 0x000fe2000001ff00 */
[----:B-1----:R-:W-:Y:S01]  /*0f90*/  IMAD R4, R4, UR16, RZ ;  /* 0x0000001004047c24 */ /* 0x002fe2000f8e02ff */
[----:B------:R-:W-:Y:S01]  /*0fa0*/  IADD3 R23, P0, P1, R6, UR4, R3 ;  /* 0x0000000406177c10 */ /* 0x000fe2000f91e003 */
[----:B------:R-:W-:Y:S01]  /*0fb0*/  IMAD.HI R6, R9, 0x2, RZ ;  /* 0x0000000209067827 */ /* 0x000fe200078e02ff */
[----:B------:R-:W-:Y:S01]  /*0fc0*/  LOP3.LUT R3, R2, 0xc0, RZ, 0xc0, !PT ;  /* 0x000000c002037812 */ /* 0x000fe200078ec0ff */
[----:B------:R-:W-:Y:S01]  /*0fd0*/  UIADD3 UR4, UR30, 0x18, URZ ;  /* 0x000000181e047890 */ /* 0x000fe2000fffe03f */
[----:B------:R-:W-:Y:S01]  /*0fe0*/  LEA R84, P2, R8, R23, 0x1 ;  /* 0x0000001708547211 */ /* 0x000fe200078408ff */
[----:B------:R-:W-:Y:S01]  /*0ff0*/  IMAD R9, R10, R5, RZ ;  /* 0x000000050a097224 */ /* 0x000fe200078e02ff */
[----:B------:R-:W-:Y:S01]  /*1000*/  SHF.R.U32.HI R12, RZ, 0x2, R3 ;  /* 0x00000002ff0c7819 */ /* 0x000fe20000011603 */
[----:B------:R-:W-:Y:S01]  /*1010*/  IMAD.HI R3, R86, 0x2, RZ ;  /* 0x0000000256037827 */ /* 0x000fe200078e02ff */
[----:B------:R-:W-:-:S02]  /*1020*/  CS2R R46, SRZ ;  /* 0x00000000002e7805 */ /* 0x000fc4000001ff00 */
[----:B------:R-:W-:Y:S02]  /*1030*/  CS2R R48, SRZ ;  /* 0x0000000000307805 */ /* 0x000fe4000001ff00 */
[----:B------:R-:W-:Y:S01]  /*1040*/  LOP3.LUT R86, R7, R12, RZ, 0x3c, !PT ;  /* 0x0000000c07567212 */ /* 0x000fe200078e3cff */
[----:B------:R-:W-:Y:S01]  /*1050*/  IMAD.SHL.U32 R7, R4, 0x2, RZ ;  /* 0x0000000204077824 */ /* 0x000fe200078e00ff */
[----:B------:R-:W-:Y:S01]  /*1060*/  IADD3.X R15, R6, UR5, R3, P0, P1 ;  /* 0x00000005060f7c10 */ /* 0x000fe200087e2403 */
[----:B------:R-:W-:Y:S01]  /*1070*/  IMAD R6, R87, 0x4, R8 ;  /* 0x0000000457067824 */ /* 0x000fe200078e0208 */
[----:B------:R-:W-:Y:S01]  /*1080*/  SHF.R.U32.HI R3, RZ, 0x5, R2 ;  /* 0x00000005ff037819 */ /* 0x000fe20000011602 */
[C---:B------:R-:W-:Y:S01]  /*1090*/  IMAD.SHL.U32 R12, R9.reuse, 0x2, RZ ;  /* 0x00000002090c7824 */ /* 0x040fe200078e00ff */
[----:B------:R-:W-:Y:S01]  /*10a0*/  LEA.HI.X.SX32 R85, R8, R15, 0x1, P2 ;  /* 0x0000000f08557211 */ /* 0x000fe200010f0eff */
[----:B------:R-:W-:Y:S01]  /*10b0*/  IMAD.HI R16, R9, 0x2, RZ ;  /* 0x0000000209107827 */ /* 0x000fe200078e02ff */
[----:B------:R-:W-:Y:S01]  /*10c0*/  LEA R10, R87, R6, 0x2 ;  /* 0x00000006570a7211 */ /* 0x000fe200078e10ff */
[----:B------:R-:W-:Y:S01]  /*10d0*/  UIADD3 UR5, UR30, 0x38, URZ ;  /* 0x000000381e057890 */ /* 0x000fe2000fffe03f */
[----:B------:R-:W-:Y:S01]  /*10e0*/  IADD3 R13, P0, P1, R12, UR6, R7 ;  /* 0x000000060c0d7c10 */ /* 0x000fe2000f91e007 */
[----:B------:R-:W-:Y:S01]  /*10f0*/  IMAD.HI R7, R4, 0x2, RZ ;  /* 0x0000000204077827 */ /* 0x000fe200078e02ff */
[----:B------:R-:W-:-:S02]  /*1100*/  SGXT.U32 R3, R3, 0x3 ;  /* 0x000000030303781a */ /* 0x000fc40000000000 */
[----:B------:R-:W-:Y:S02]  /*1110*/  CS2R R50, SRZ ;  /* 0x0000000000327805 */ /* 0x000fe4000001ff00 */
[-C--:B------:R-:W-:Y:S01]  /*1120*/  LEA R82, P3, R6, R23.reuse, 0x1 ;  /* 0x0000001706527211 */ /* 0x080fe200078608ff */
[----:B------:R-:W-:Y:S01]  /*1130*/  IMAD R12, R87, 0x4, R10 ;  /* 0x00000004570c7824 */ /* 0x000fe200078e020a */
[----:B------:R-:W-:Y:S01]  /*1140*/  LEA R80, P2, R10, R23, 0x1 ;  /* 0x000000170a507211 */ /* 0x000fe200078408ff */
[----:B--2---:R-:W-:Y:S01]  /*1150*/  IMAD R11, R3, R26, RZ ;  /* 0x0000001a030b7224 */ /* 0x004fe200078e02ff */
[----:B------:R-:W-:Y:S01]  /*1160*/  LEA.HI.X.SX32 R83, R6, R15, 0x1, P3 ;  /* 0x0000000f06537211 */ /* 0x000fe200018f0eff */
[C---:B------:R-:W-:Y:S01]  /*1170*/  IMAD R4, R87.reuse, 0x4, R12 ;  /* 0x0000000457047824 */ /* 0x040fe200078e020c */
[----:B------:R-:W-:Y:S01]  /*1180*/  LEA R78, P4, R12, R23, 0x1 ;  /* 0x000000170c4e7211 */ /* 0x000fe200078808ff */
[----:B------:R-:W-:Y:S01]  /*1190*/  IMAD R9, R26, 0x8, R11 ;  /* 0x000000081a097824 */ /* 0x000fe200078e020b */
[-C--:B------:R-:W-:Y:S01]  /*11a0*/  LEA.HI.X.SX32 R81, R10, R15.reuse, 0x1, P2 ;  /* 0x0000000f0a517211 */ /* 0x080fe200010f0eff */
[C---:B------:R-:W-:Y:S01]  /*11b0*/  IMAD R14, R87.reuse, 0x4, R4 ;  /* 0x00000004570e7824 */ /* 0x040fe200078e0204 */
[----:B------:R-:W-:Y:S01]  /*11c0*/  LEA.HI.X.SX32 R79, R12, R15, 0x1, P4 ;  /* 0x0000000f0c4f7211 */ /* 0x000fe200020f0eff */
[----:B------:R-:W-:Y:S01]  /*11d0*/  IMAD R6, R26, UR5, RZ ;  /* 0x000000051a067c24 */ /* 0x000fe2000f8e02ff */
[----:B------:R-:W-:Y:S01]  /*11e0*/  LEA R76, P2, R4, R23, 0x1 ;  /* 0x00000017044c7211 */ /* 0x000fe200078408ff */
[----:B------:R-:W-:Y:S01]  /*11f0*/  UIADD3 UR5, UR17, 0x4000, URZ ;  /* 0x0000400011057890 */ /* 0x000fe2000fffe03f */
[----:B------:R-:W-:-:S02]  /*1200*/  LEA R8, R87, R14, 0x2 ;  /* 0x0000000e57087211 */ /* 0x000fc400078e10ff */
[----:B------:R-:W-:Y:S02]  /*1210*/  CS2R R52, SRZ ;  /* 0x0000000000347805 */ /* 0x000fe4000001ff00 */
[-C--:B------:R-:W-:Y:S01]  /*1220*/  LEA R74, P3, R14, R23.reuse, 0x1 ;  /* 0x000000170e4a7211 */ /* 0x080fe200078608ff */
[----:B------:R-:W-:Y:S01]  /*1230*/  USHF.R.U32.HI UR5, URZ, 0x4, UR5 ;  /* 0x000000043f057899 */ /* 0x000fe20008011605 */
[----:B------:R-:W-:Y:S01]  /*1240*/  LEA R72, P4, R8, R23, 0x1 ;  /* 0x0000001708487211 */ /* 0x000fe200078808ff */
[----:B------:R-:W-:Y:S01]  /*1250*/  IMAD R3, R87, 0x4, R8 ;  /* 0x0000000457037824 */ /* 0x000fe200078e0208 */
[----:B------:R-:W-:Y:S01]  /*1260*/  LEA.HI.X.SX32 R77, R4, R15, 0x1, P2 ;  /* 0x0000000f044d7211 */ /* 0x000fe200010f0eff */
[----:B------:R-:W-:Y:S01]  /*1270*/  IMAD R4, R26, UR4, RZ ;  /* 0x000000041a047c24 */ /* 0x000fe2000f8e02ff */
[----:B------:R-:W-:Y:S01]  /*1280*/  IADD3.X R25, R16, UR7, R7, P0, P1 ;  /* 0x0000000710197c10 */ /* 0x000fe200087e2407 */
[----:B------:R-:W-:Y:S01]  /*1290*/  USGXT.U32 UR6, UR5, 0xe ;  /* 0x0000000e0506789a */ /* 0x000fe20008000000 */
[C---:B------:R-:W-:Y:S01]  /*12a0*/  LEA R22, P5, R3.reuse, R23, 0x1 ;  /* 0x0000001703167211 */ /* 0x040fe200078a08ff */
[----:B------:R-:W-:Y:S01]  /*12b0*/  UMOV UR4, URZ ;  /* 0x0000003f00047c82 */ /* 0x000fe20008000000 */
[----:B------:R-:W-:Y:S01]  /*12c0*/  LEA R16, P2, R4, R13, 0x1 ;  /* 0x0000000d04107211 */ /* 0x000fe200078408ff */
[----:B------:R-:W-:Y:S01]  /*12d0*/  UIADD3 UR10, UP0, UR6, 0x2, URZ ;  /* 0x00000002060a7890 */ /* 0x000fe2000ff1e03f */
[-C--:B------:R-:W-:Y:S01]  /*12e0*/  LEA.HI.X.SX32 R23, R3, R15.reuse, 0x1, P5 ;  /* 0x0000000f03177211 */ /* 0x080fe200028f0eff */
[----:B------:R-:W-:Y:S01]  /*12f0*/  IMAD R3, R26, 0x8, R9 ;  /* 0x000000081a037824 */ /* 0x000fe200078e0209 */
[----:B------:R-:W-:Y:S01]  /*1300*/  LEA.HI.X.SX32 R75, R14, R15, 0x1, P3 ;  /* 0x0000000f0e4b7211 */ /* 0x000fe200018f0eff */
[----:B------:R-:W-:Y:S01]  /*1310*/  UIADD3.X UR11, UR4, 0x40000040, URZ, UP0, !UPT ;  /* 0x40000040040b7890 */ /* 0x000fe200087fe43f */
[-C--:B------:R-:W-:Y:S01]  /*1320*/  LEA R18, P1, R9, R13.reuse, 0x1 ;  /* 0x0000000d09127211 */ /* 0x080fe200078208ff */
[----:B------:R-:W-:Y:S01]  /*1330*/  IMAD R7, R26, 0x10, R3 ;  /* 0x000000101a077824 */ /* 0x000fe200078e0203 */
[----:B------:R-:W-:-:S02]  /*1340*/  LEA R20, P0, R11, R13, 0x1 ;  /* 0x0000000d0b147211 */ /* 0x000fc400078008ff */
[----:B------:R-:W-:Y:S02]  /*1350*/  CS2R R54, SRZ ;  /* 0x0000000000367805 */ /* 0x000fe4000001ff00 */
[----:B------:R-:W-:Y:S01]  /*1360*/  LEA R14, P3, R6, R13, 0x1 ;  /* 0x0000000d060e7211 */ /* 0x000fe200078608ff */
[----:B------:R-:W-:Y:S01]  /*1370*/  IMAD R24, R26, 0x8, R7 ;  /* 0x000000081a187824 */ /* 0x000fe200078e0207 */
[----:B------:R-:W-:Y:S01]  /*1380*/  LEA.HI.X.SX32 R17, R4, R25, 0x1, P2 ;  /* 0x0000001904117211 */ /* 0x000fe200010f0eff */
[----:B------:R-:W-:Y:S01]  /*1390*/  UMOV UR8, 0xfffffffe ;  /* 0xfffffffe00087882 */ /* 0x000fe20000000000 */
[----:B------:R-:W-:Y:S01]  /*13a0*/  LEA.HI.X.SX32 R73, R8, R15, 0x1, P4 ;  /* 0x0000000f08497211 */ /* 0x000fe200020f0eff */
[----:B------:R-:W-:Y:S01]  /*13b0*/  UMOV UR9, 0x7fffffdf ;  /* 0x7fffffdf00097882 */ /* 0x000fe20000000000 */
[----:B------:R-:W-:Y:S02]  /*13c0*/  LEA R4, R26, R24, 0x3 ;  /* 0x000000181a047211 */ /* 0x000fe400078e18ff */
[----:B------:R-:W-:-:S02]  /*13d0*/  CS2R R26, SRZ ;  /* 0x00000000001a7805 */ /* 0x000fc4000001ff00 */
[-C--:B------:R-:W-:Y:S01]  /*13e0*/  LEA.HI.X.SX32 R19, R9, R25.reuse, 0x1, P1 ;  /* 0x0000001909137211 */ /* 0x080fe200008f0eff */
[----:B------:R-:W-:Y:S01]  /*13f0*/  UMOV UR7, URZ ;  /* 0x0000003f00077c82 */ /* 0x000fe20008000000 */
[-C--:B------:R-:W-:Y:S01]  /*1400*/  LEA.HI.X.SX32 R21, R11, R25.reuse, 0x1, P0 ;  /* 0x000000190b157211 */ /* 0x080fe200000f0eff */
[----:B------:R-:W-:Y:S01]  /*1410*/  UIADD3.64 UR18, UR6, -UR8, URZ ;  /* 0x8000000806127297 */ /* 0x000fe2000fffe03f */
[----:B------:R-:W-:Y:S01]  /*1420*/  LEA.HI.X.SX32 R15, R6, R25, 0x1, P3 ;  /* 0x00000019060f7211 */ /* 0x000fe200018f0eff */
[----:B------:R-:W-:Y:S01]  /*1430*/  UIADD3.64 UR26, UR10, 0x2, URZ ;  /* 0x000000020a1a7897 */ /* 0x000fe2000fffe03f */
[-C--:B------:R-:W-:Y:S01]  /*1440*/  LEA R10, P1, R7, R13.reuse, 0x1 ;  /* 0x0000000d070a7211 */ /* 0x080fe200078208ff */
[----:B------:R-:W-:Y:S01]  /*1450*/  UIADD3.64 UR14, UR10, 0x4, URZ ;  /* 0x000000040a0e7897 */ /* 0x000fe2000fffe03f */
[-C--:B------:R-:W-:Y:S01]  /*1460*/  LEA R12, P0, R3, R13.reuse, 0x1 ;  /* 0x0000000d030c7211 */ /* 0x080fe200078008ff */
[----:B------:R-:W-:Y:S01]  /*1470*/  ULDC UR31, c[0x0][0x238] ;  /* 0x00008e00001f7ab9 */ /* 0x000fe20000000800 */
[----:B------:R-:W-:-:S02]  /*1480*/  LEA R8, P2, R24, R13, 0x1 ;  /* 0x0000000d18087211 */ /* 0x000fc400078408ff */
[----:B------:R-:W-:Y:S02]  /*1490*/  LEA R6, P3, R4, R13, 0x1 ;  /* 0x0000000d04067211 */ /* 0x000fe400078608ff */
[-C--:B------:R-:W-:Y:S02]  /*14a0*/  LEA.HI.X.SX32 R11, R7, R25.reuse, 0x1, P1 ;  /* 0x00000019070b7211 */ /* 0x080fe400008f0eff */
[-C--:B------:R-:W-:Y:S02]  /*14b0*/  LEA.HI.X.SX32 R13, R3, R25.reuse, 0x1, P0 ;  /* 0x00000019030d7211 */ /* 0x080fe400000f0eff */
[-C--:B------:R-:W-:Y:S02]  /*14c0*/  LEA.HI.X.SX32 R9, R24, R25.reuse, 0x1, P2 ;  /* 0x0000001918097211 */ /* 0x080fe400010f0eff */
[----:B------:R-:W-:Y:S02]  /*14d0*/  LEA.HI.X.SX32 R7, R4, R25, 0x1, P3 ;  /* 0x0000001904077211 */ /* 0x000fe400018f0eff */
[----:B------:R-:W-:-:S02]  /*14e0*/  CS2R R24, SRZ ;  /* 0x0000000000187805 */ /* 0x000fc4000001ff00 */
[----:B------:R-:W-:-:S07]  /*14f0*/  LOP3.LUT R102, R86, 0x40, RZ, 0x3c, !PT ;  /* 0x0000004056667812 */ /* 0x000fce00078e3cff */
.L_x_1:
[----:B------:R-:W-:-:S04]  /*1500*/  IMAD.WIDE R56, R101, 0x2, R84 ;  /* 0x0000000265387825 */ /* 0x000fc800078e0254 */
[C---:B------:R-:W-:Y:S02]  /*1510*/  IMAD.WIDE R60, R101.reuse, 0x2, R80 ;  /* 0x00000002653c7825 */ /* 0x040fe400078e0250 */
[----:B------:R-:W2:Y:S02]  /*1520*/  LDG.E.U16 R57, desc[UR28][R56.64] ;  /* 0x0000001c38397981 */ /* 0x000ea4000c1e1500 */
[C---:B------:R-:W-:Y:S02]  /*1530*/  IMAD.WIDE R64, R101.reuse, 0x2, R76 ;  /* 0x0000000265407825 */ /* 0x040fe400078e024c */
[----:B------:R-:W3:Y:S02]  /*1540*/  LDG.E.U16 R61, desc[UR28][R60.64] ;  /* 0x0000001c3c3d7981 */ /* 0x000ee4000c1e1500 */
[C---:B------:R-:W-:Y:S02]  /*1550*/  IMAD.WIDE R68, R101.reuse, 0x2, R72 ;  /* 0x0000000265447825 */ /* 0x040fe400078e0248 */
[----:B------:R-:W4:Y:S02]  /*1560*/  LDG.E.U16 R65, desc[UR28][R64.64] ;  /* 0x0000001c40417981 */ /* 0x000f24000c1e1500 */
[----:B------:R-:W-:-:S02]  /*1570*/  IMAD.WIDE R58, R101, 0x2, R82 ;  /* 0x00000002653a7825 */ /* 0x000fc400078e0252 */
[----:B------:R-:W5:Y:S02]  /*1580*/  LDG.E.U16 R93, desc[UR28][R68.64] ;  /* 0x0000001c445d7981 */ /* 0x000f64000c1e1500 */
[C---:B------:R-:W-:Y:S02]  /*1590*/  IMAD.WIDE R62, R101.reuse, 0x2, R78 ;  /* 0x00000002653e7825 */ /* 0x040fe400078e024e */
[----:B------:R-:W5:Y:S02]  /*15a0*/  LDG.E.U16 R3, desc[UR28][R58.64] ;  /* 0x0000001c3a037981 */ /* 0x000f64000c1e1500 */
[C---:B------:R-:W-:Y:S02]  /*15b0*/  IMAD.WIDE R66, R101.reuse, 0x2, R74 ;  /* 0x0000000265427825 */ /* 0x040fe400078e024a */
[----:B------:R-:W5:Y:S02]  /*15c0*/  LDG.E.U16 R89, desc[UR28][R62.64] ;  /* 0x0000001c3e597981 */ /* 0x000f64000c1e1500 */
[----:B------:R-:W-:-:S02]  /*15d0*/  IMAD.WIDE R70, R101, 0x2, R22 ;  /* 0x0000000265467825 */ /* 0x000fc400078e0216 */
[----:B------:R-:W5:Y:S04]  /*15e0*/  LDG.E.U16 R91, desc[UR28][R66.64] ;  /* 0x0000001c425b7981 */ /* 0x000f68000c1e1500 */
[----:B------:R-:W5:Y:S01]  /*15f0*/  LDG.E.U16 R95, desc[UR28][R70.64] ;  /* 0x0000001c465f7981 */ /* 0x000f62000c1e1500 */
[----:B------:R-:W-:Y:S01]  /*1600*/  BAR.SYNC.DEFER_BLOCKING 0x0 ;  /* 0x0000000000007b1d */ /* 0x000fe20000010000 */
[----:B------:R-:W-:-:S04]  /*1610*/  USHF.L.U32 UR5, UR30, 0x7, URZ ;  /* 0x000000071e057899 */ /* 0x000fc8000800063f */
[----:B------:R-:W-:-:S04]  /*1620*/  ULOP3.LUT UR5, UR5, 0x200, URZ, 0xc0, !UPT ;  /* 0x0000020005057892 */ /* 0x000fc8000f8ec03f */
[----:B------:R-:W-:-:S04]  /*1630*/  ULEA.HI UR5, UR17, UR5, URZ, 0x1c ;  /* 0x0000000511057291 */ /* 0x000fc8000f8fe03f */
[----:B------:R-:W-:Y:S01]  /*1640*/  ULOP3.LUT UR20, UR5, 0x3fff, URZ, 0xc0, !UPT ;  /* 0x00003fff05147892 */ /* 0x000fe2000f8ec03f */
[----:B------:R-:W-:Y:S01]  /*1650*/  UMOV UR22, UR6 ;  /* 0x0000000600167c82 */ /* 0x000fe20008000000 */
[----:B------:R-:W-:Y:S01]  /*1660*/  UMOV UR23, 0x40000040 ;  /* 0x4000004000177882 */ /* 0x000fe20000000000 */
[----:B------:R-:W-:Y:S01]  /*1670*/  UMOV UR21, 0x40000040 ;  /* 0x4000004000157882 */ /* 0x000fe20000000000 */
[----:B------:R-:W-:Y:S01]  /*1680*/  UIADD3 UR8, UP0, UR20, 0x80, URZ ;  /* 0x0000008014087890 */ /* 0x000fe2000ff1e03f */
[----:B------:R-:W-:-:S03]  /*1690*/  UMOV UR5, URZ ;  /* 0x0000003f00057c82 */ /* 0x000fc60008000000 */
[----:B------:R-:W-:Y:S01]  /*16a0*/  UIADD3.X UR9, UR5, 0x40000040, URZ, UP0, !UPT ;  /* 0x4000004005097890 */ /* 0x000fe200087fe43f */
[----:B------:R-:W-:-:S04]  /*16b0*/  IMAD.WIDE R108, R103, 0x2, R20 ;  /* 0x00000002676c7825 */ /* 0x000fc800078e0214 */
[----:B------:R-:W-:-:S04]  /*16c0*/  IMAD.WIDE R110, R103, 0x2, R18 ;  /* 0x00000002676e7825 */ /* 0x000fc800078e0212 */
[----:B------:R-:W-:-:S04]  /*16d0*/  IMAD.WIDE R106, R103, 0x2, R16 ;  /* 0x00000002676a7825 */ /* 0x000fc800078e0210 */
[C---:B------:R-:W-:Y:S01]  /*16e0*/  IMAD.WIDE R114, R103.reuse, 0x2, R12 ;  /* 0x0000000267727825 */ /* 0x040fe200078e020c */
[----:B------:R-:W-:Y:S02]  /*16f0*/  UIADD3.64 UR24, UR8, 0x80, URZ ;  /* 0x0000008008187897 */ /* 0x000fe4000fffe03f */
[----:B------:R-:W-:Y:S01]  /*1700*/  UIADD3.64 UR12, UR8, 0x100, URZ ;  /* 0x00000100080c7897 */ /* 0x000fe2000fffe03f */
[----:B--2---:R-:W-:Y:S04]  /*1710*/  STS.U16 [R86+UR17+0x4000], R57 ;  /* 0x0040003956007988 */ /* 0x004fe80008000411 */
[----:B---3--:R-:W-:Y:S04]  /*1720*/  STS.U16 [R86+UR17+0x4400], R61 ;  /* 0x0044003d56007988 */ /* 0x008fe80008000411 */
[----:B----4-:R0:W-:Y:S04]  /*1730*/  STS.U16 [R86+UR17+0x4800], R65 ;  /* 0x0048004156007988 */ /* 0x0101e80008000411 */
[----:B-----5:R-:W-:Y:S04]  /*1740*/  STS.U16 [R86+UR17+0x4c00], R93 ;  /* 0x004c005d56007988 */ /* 0x020fe80008000411 */
[----:B------:R-:W-:Y:S04]  /*1750*/  STS.U16 [R102+UR17+0x4200], R3 ;  /* 0x0042000366007988 */ /* 0x000fe80008000411 */
[----:B------:R1:W-:Y:S04]  /*1760*/  STS.U16 [R102+UR17+0x4600], R89 ;  /* 0x0046005966007988 */ /* 0x0003e80008000411 */
[----:B------:R-:W-:Y:S04]  /*1770*/  STS.U16 [R102+UR17+0x4a00], R91 ;  /* 0x004a005b66007988 */ /* 0x000fe80008000411 */
[----:B------:R2:W-:Y:S01]  /*1780*/  STS.U16 [R102+UR17+0x4e00], R95 ;  /* 0x004e005f66007988 */ /* 0x0005e20008000411 */
[----:B------:R3:W-:Y:S06]  /*1790*/  MEMBAR.ALL.CTA ;  /* 0x0000000000007992 */ /* 0x0007ec0000008000 */
[----:B---3--:R-:W3:Y:S02]  /*17a0*/  FENCE.VIEW.ASYNC.S ;  /* 0x00000000000073c6 */ /* 0x008ee40000000000 */
[----:B---3--:R-:W-:Y:S06]  /*17b0*/  BAR.SYNC.DEFER_BLOCKING 0x0 ;  /* 0x0000000000007b1d */ /* 0x008fec0000010000 */
[----:B0-----:R-:W-:Y:S01]  /*17c0*/  WARPGROUP.ARRIVE ;  /* 0x00000000000079c5 */ /* 0x001fe20000000000 */
[C---:B-1----:R-:W-:Y:S01]  /*17d0*/  IMAD.WIDE R88, R103.reuse, 0x2, R10 ;  /* 0x0000000267587825 */ /* 0x042fe200078e020a */
[----:B------:R-:W3:Y:S04]  /*17e0*/  LDG.E.U16 R109, desc[UR28][R108.64] ;  /* 0x0000001c6c6d7981 */ /* 0x000ee8000c1e1500 */
[----:B------:R-:W-:Y:S01]  /*17f0*/  HGMMA.64x32x16.F32 R56, gdesc[UR20].tnspA, RZ, !UPT ;  /* 0x20600000143879f0 */ /* 0x000fe2000c7008ff */
[C---:B------:R-:W-:Y:S01]  /*1800*/  IMAD.WIDE R92, R103.reuse, 0x2, R6 ;  /* 0x00000002675c7825 */ /* 0x040fe200078e0206 */
[----:B------:R-:W4:Y:S03]  /*1810*/  LDG.E.U16 R111, desc[UR28][R110.64] ;  /* 0x0000001c6e6f7981 */ /* 0x000f26000c1e1500 */
[C---:B--2---:R-:W-:Y:S01]  /*1820*/  IMAD.WIDE R94, R103.reuse, 0x2, R14 ;  /* 0x00000002675e7825 */ /* 0x044fe200078e020e */
[----:B------:R0:W2:Y:S03]  /*1830*/  LDG.E.U16 R3, desc[UR28][R114.64] ;  /* 0x0000001c72037981 */ /* 0x0000a6000c1e1500 */
[----:B------:R-:W-:Y:S01]  /*1840*/  IMAD.WIDE R90, R103, 0x2, R8 ;  /* 0x00000002675a7825 */ /* 0x000fe200078e0208 */
[----:B------:R1:W5:Y:S04]  /*1850*/  LDG.E.U16 R107, desc[UR28][R106.64] ;  /* 0x0000001c6a6b7981 */ /* 0x000368000c1e1500 */
[----:B------:R1:W5:Y:S04]  /*1860*/  LDG.E.U16 R89, desc[UR28][R88.64] ;  /* 0x0000001c58597981 */ /* 0x000368000c1e1500 */
[----:B------:R1:W5:Y:S04]  /*1870*/  LDG.E.U16 R113, desc[UR28][R90.64] ;  /* 0x0000001c5a717981 */ /* 0x000368000c1e1500 */
[----:B------:R1:W5:Y:S04]  /*1880*/  LDG.E.U16 R93, desc[UR28][R92.64] ;  /* 0x0000001c5c5d7981 */ /* 0x000368000c1e1500 */
[----:B------:R-:W5:Y:S01]  /*1890*/  LDG.E.U16 R95, desc[UR28][R94.64] ;  /* 0x0000001c5e5f7981 */ /* 0x000f62000c1e1500 */
[----:B------:R-:W-:Y:S04]  /*18a0*/  HGMMA.64x32x16.F32 R56, gdesc[UR8].tnspA, R56 ;  /* 0x20600000083879f0 */ /* 0x000fe80008700838 */
[----:B------:R-:W-:Y:S04]  /*18b0*/  HGMMA.64x32x16.F32 R56, gdesc[UR24].tnspA, R56 ;  /* 0x20600000183879f0 */ /* 0x000fe80008700838 */
[----:B------:R-:W-:Y:S03]  /*18c0*/  HGMMA.64x32x16.F32 R56, gdesc[UR12].tnspA, R56, gsb0 ;  /* 0x206000000c3879f0 */ /* 0x000fe60008000838 */
[----:B------:R-:W-:-:S02]  /*18d0*/  WARPGROUP.DEPBAR.LE gsb0, 0x0 ;  /* 0x00008000000079c5 */ /* 0x000fc40000010000 */
[----:B------:R-:W-:Y:S01]  /*18e0*/  FMUL R4, R56, UR31 ;  /* 0x0000001f38047c20 */ /* 0x000fe20008400000 */
[----:B0-----:R-:W-:Y:S01]  /*18f0*/  FMUL R115, R57, UR31 ;  /* 0x0000001f39737c20 */ /* 0x001fe20008400000 */
[----:B-1----:R-:W-:Y:S01]  /*1900*/  FMUL R106, R60, UR31 ;  /* 0x0000001f3c6a7c20 */ /* 0x002fe20008400000 */
[----:B------:R-:W-:Y:S03]  /*1910*/  BAR.SYNC.DEFER_BLOCKING 0x0 ;  /* 0x0000000000007b1d */ /* 0x000fe60000010000 */
[----:B------:R-:W-:Y:S01]  /*1920*/  FMNMX R115, R4, R115, !PT ;  /* 0x0000007304737209 */ /* 0x000fe20007800000 */
[----:B------:R-:W-:-:S03]  /*1930*/  FMUL R4, R61, UR31 ;  /* 0x0000001f3d047c20 */ /* 0x000fc60008400000 */
        /* <DEDUP_REMOVED lines=8> */
[----:B------:R-:W-:-:S04]  /*19c0*/  FMNMX R115, R88, R115, !PT ;  /* 0x0000007358737209 */ /* 0x000fc80007800000 */
[----:B------:R-:W-:-:S05]  /*19d0*/  FMNMX R115, R4, R115, !PT ;  /* 0x0000007304737209 */ /* 0x000fca0007800000 */
[----:B------:R-:W0:Y:S01]  /*19e0*/  SHFL.BFLY PT, R90, R115, 0x2, 0x1f ;  /* 0x0c401f00735a7f89 */ /* 0x000e2200000e0000 */
[----:B------:R-:W-:Y:S01]  /*19f0*/  FMUL R4, R58, UR31 ;  /* 0x0000001f3a047c20 */ /* 0x000fe20008400000 */
[----:B------:R-:W-:Y:S01]  /*1a00*/  FMUL R91, R59, UR31 ;  /* 0x0000001f3b5b7c20 */ /* 0x000fe20008400000 */
[----:B------:R-:W-:-:S04]  /*1a10*/  FMUL R88, R62, UR31 ;  /* 0x0000001f3e587c20 */ /* 0x000fc80008400000 */
[----:B------:R-:W-:Y:S01]  /*1a20*/  FMNMX R91, R4, R91, !PT ;  /* 0x0000005b045b7209 */ /* 0x000fe20007800000 */
[----:B------:R-:W-:-:S03]  /*1a30*/  FMUL R4, R63, UR31 ;  /* 0x0000001f3f047c20 */ /* 0x000fc60008400000 */
[----:B------:R-:W-:Y:S01]  /*1a40*/  FMNMX R91, R88, R91, !PT ;  /* 0x0000005b585b7209 */ /* 0x000fe20007800000 */
[----:B------:R-:W-:-:S03]  /*1a50*/  FMUL R88, R66, UR31 ;  /* 0x0000001f42587c20 */ /* 0x000fc60008400000 */
[----:B------:R-:W-:Y:S01]  /*1a60*/  FMNMX R91, R4, R91, !PT ;  /* 0x0000005b045b7209 */ /* 0x000fe20007800000 */
[----:B------:R-:W-:-:S03]  /*1a70*/  FMUL R4, R67, UR31 ;  /* 0x0000001f43047c20 */ /* 0x000fc60008400000 */
[----:B------:R-:W-:Y:S02]  /*1a80*/  FMNMX R91, R88, R91, !PT ;  /* 0x0000005b585b7209 */ /* 0x000fe40007800000 */
[----:B0-----:R-:W-:Y:S01]  /*1a90*/  FMNMX R92, R115, R90, !PT ;  /* 0x0000005a735c7209 */ /* 0x001fe20007800000 */
[----:B------:R-:W-:Y:S01]  /*1aa0*/  FMUL R88, R70, UR31 ;  /* 0x0000001f46587c20 */ /* 0x000fe20008400000 */
[----:B------:R-:W-:-:S03]  /*1ab0*/  FMNMX R91, R4, R91, !PT ;  /* 0x0000005b045b7209 */ /* 0x000fc60007800000 */
[----:B------:R-:W0:Y:S01]  /*1ac0*/  SHFL.BFLY PT, R115, R92, 0x1, 0x1f ;  /* 0x0c201f005c737f89 */ /* 0x000e2200000e0000 */
[----:B------:R-:W-:Y:S01]  /*1ad0*/  FMUL R4, R71, UR31 ;  /* 0x0000001f47047c20 */ /* 0x000fe20008400000 */
[----:B------:R-:W-:-:S04]  /*1ae0*/  FMNMX R91, R88, R91, !PT ;  /* 0x0000005b585b7209 */ /* 0x000fc80007800000 */
[----:B------:R-:W-:-:S05]  /*1af0*/  FMNMX R90, R4, R91, !PT ;  /* 0x0000005b045a7209 */ /* 0x000fca0007800000 */
[----:B------:R-:W1:Y:S01]  /*1b00*/  SHFL.BFLY PT, R91, R90, 0x2, 0x1f ;  /* 0x0c401f005a5b7f89 */ /* 0x000e6200000e0000 */
[----:B0-----:R-:W-:-:S04]  /*1b10*/  FMNMX R115, R92, R115, !PT ;  /* 0x000000735c737209 */ /* 0x001fc80007800000 */
[----:B------:R-:W-:-:S05]  /*1b20*/  FMNMX R4, R115, R100, !PT ;  /* 0x0000006473047209 */ /* 0x000fca0007800000 */
[--C-:B------:R-:W-:Y:S01]  /*1b30*/  FFMA R56, R56, UR31, -R4.reuse ;  /* 0x0000001f38387c23 */ /* 0x100fe20008000804 */
[----:B------:R-:W-:-:S03]  /*1b40*/  FFMA R57, R57, UR31, -R4 ;  /* 0x0000001f39397c23 */ /* 0x000fc60008000804 */
[----:B------:R-:W-:Y:S01]  /*1b50*/  FMUL R88, R56, 1.4426950216293334961 ;  /* 0x3fb8aa3b38587820 */ /* 0x000fe20000400000 */
[----:B-1----:R-:W-:Y:S01]  /*1b60*/  FMNMX R56, R90, R91, !PT ;  /* 0x0000005b5a387209 */ /* 0x002fe20007800000 */
[----:B------:R-:W-:-:S04]  /*1b70*/  FMUL R91, R57, 1.4426950216293334961 ;  /* 0x3fb8aa3b395b7820 */ /* 0x000fc80000400000 */
[----:B------:R-:W0:Y:S01]  /*1b80*/  SHFL.BFLY PT, R57, R56, 0x1, 0x1f ;  /* 0x0c201f0038397f89 */ /* 0x000e2200000e0000 */
[----:B------:R-:W-:-:S03]  /*1b90*/  FFMA R68, R68, UR31, -R4 ;  /* 0x0000001f44447c23 */ /* 0x000fc60008000804 */
[----:B---3--:R-:W-:Y:S04]  /*1ba0*/  STS.U16 [R86+UR17+0x4000], R109 ;  /* 0x0040006d56007988 */ /* 0x008fe80008000411 */
[----:B----4-:R-:W-:Y:S04]  /*1bb0*/  STS.U16 [R86+UR17+0x4200], R111 ;  /* 0x0042006f56007988 */ /* 0x010fe80008000411 */
[----:B--2---:R-:W-:Y:S04]  /*1bc0*/  STS.U16 [R86+UR17+0x4400], R3 ;  /* 0x0044000356007988 */ /* 0x004fe80008000411 */
[----:B-----5:R-:W-:Y:S04]  /*1bd0*/  STS.U16 [R86+UR17+0x4600], R107 ;  /* 0x0046006b56007988 */ /* 0x020fe80008000411 */
[----:B------:R-:W-:Y:S04]  /*1be0*/  STS.U16 [R86+UR17+0x4800], R89 ;  /* 0x0048005956007988 */ /* 0x000fe80008000411 */
[----:B------:R-:W-:Y:S04]  /*1bf0*/  STS.U16 [R86+UR17+0x4a00], R113 ;  /* 0x004a007156007988 */ /* 0x000fe80008000411 */
[----:B------:R-:W-:Y:S04]  /*1c00*/  STS.U16 [R86+UR17+0x4c00], R93 ;  /* 0x004c005d56007988 */ /* 0x000fe80008000411 */
[----:B------:R-:W-:Y:S01]  /*1c10*/  STS.U16 [R86+UR17+0x4e00], R95 ;  /* 0x004e005f56007988 */ /* 0x000fe20008000411 */
[----:B------:R1:W-:Y:S06]  /*1c20*/  MEMBAR.ALL.CTA ;  /* 0x0000000000007992 */ /* 0x0003ec0000008000 */
[----:B-1----:R-:W1:Y:S01]  /*1c30*/  FENCE.VIEW.ASYNC.S ;  /* 0x00000000000073c6 */ /* 0x002e620000000000 */
[----:B------:R-:W-:Y:S01]  /*1c40*/  FMUL R106, R68, 1.4426950216293334961 ;  /* 0x3fb8aa3b446a7820 */ /* 0x000fe20000400000 */
[----:B0-----:R-:W-:Y:S01]  /*1c50*/  FMNMX R68, R56, R57, !PT ;  /* 0x0000003938447209 */ /* 0x001fe20007800000 */
[----:B------:R-:W-:Y:S01]  /*1c60*/  FADD R57, -R4, R100 ;  /* 0x0000006404397221 */ /* 0x000fe20000000100 */
[----:B------:R-:W-:-:S02]  /*1c70*/  FFMA R56, R69, UR31, -R4 ;  /* 0x0000001f45387c23 */ /* 0x000fc40008000804 */
[----:B------:R-:W-:Y:S01]  /*1c80*/  FMNMX R68, R68, R105, !PT ;  /* 0x0000006944447209 */ /* 0x000fe20007800000 */
[----:B------:R-:W-:Y:S01]  /*1c90*/  FMUL R57, R57, 1.4426950216293334961 ;  /* 0x3fb8aa3b39397820 */ /* 0x000fe20000400000 */
[----:B------:R-:W-:Y:S01]  /*1ca0*/  FMUL R56, R56, 1.4426950216293334961 ;  /* 0x3fb8aa3b38387820 */ /* 0x000fe20000400000 */
[--C-:B------:R-:W-:Y:S01]  /*1cb0*/  FFMA R64, R64, UR31, -R4.reuse ;  /* 0x0000001f40407c23 */ /* 0x100fe20008000804 */
[----:B------:R-:W-:Y:S01]  /*1cc0*/  FFMA R65, R65, UR31, -R4 ;  /* 0x0000001f41417c23 */ /* 0x000fe20008000804 */
[----:B------:R0:W2:Y:S01]  /*1cd0*/  MUFU.EX2 R94, R57 ;  /* 0x00000039005e7308 */ /* 0x0000a20000000800 */
[--C-:B------:R-:W-:Y:S01]  /*1ce0*/  FFMA R66, R66, UR31, -R68.reuse ;  /* 0x0000001f42427c23 */ /* 0x100fe20008000844 */
[--C-:B------:R-:W-:Y:S01]  /*1cf0*/  FFMA R67, R67, UR31, -R68.reuse ;  /* 0x0000001f43437c23 */ /* 0x100fe20008000844 */
[----:B------:R-:W-:Y:S01]  /*1d00*/  FFMA R70, R70, UR31, -R68 ;  /* 0x0000001f46467c23 */ /* 0x000fe20008000844 */
[--C-:B------:R-:W-:Y:S01]  /*1d10*/  FFMA R60, R60, UR31, -R4.reuse ;  /* 0x0000001f3c3c7c23 */ /* 0x100fe20008000804 */
[----:B------:R-:W-:Y:S01]  /*1d20*/  FFMA R61, R61, UR31, -R4 ;  /* 0x0000001f3d3d7c23 */ /* 0x000fe20008000804 */
[--C-:B------:R-:W-:Y:S01]  /*1d30*/  FFMA R58, R58, UR31, -R68.reuse ;  /* 0x0000001f3a3a7c23 */ /* 0x100fe20008000844 */
[--C-:B------:R-:W-:Y:S01]  /*1d40*/  FFMA R59, R59, UR31, -R68.reuse ;  /* 0x0000001f3b3b7c23 */ /* 0x100fe20008000844 */
[----:B------:R3:W-:Y:S01]  /*1d50*/  MUFU.EX2 R92, R56 ;  /* 0x00000038005c7308 */ /* 0x0007e20000000800 */
[----:B0-----:R-:W-:Y:S01]  /*1d60*/  FADD R57, -R68, R105 ;  /* 0x0000006944397221 */ /* 0x001fe20000000100 */
[--C-:B------:R-:W-:Y:S01]  /*1d70*/  FFMA R62, R62, UR31, -R68.reuse ;  /* 0x0000001f3e3e7c23 */ /* 0x100fe20008000844 */
[--C-:B------:R-:W-:Y:S01]  /*1d80*/  FFMA R63, R63, UR31, -R68.reuse ;  /* 0x0000001f3f3f7c23 */ /* 0x100fe20008000844 */
[----:B------:R-:W-:Y:S01]  /*1d90*/  FMUL R64, R64, 1.4426950216293334961 ;  /* 0x3fb8aa3b40407820 */ /* 0x000fe20000400000 */
[----:B------:R-:W-:Y:S01]  /*1da0*/  FMUL R65, R65, 1.4426950216293334961 ;  /* 0x3fb8aa3b41417820 */ /* 0x000fe20000400000 */
[----:B------:R-:W-:Y:S01]  /*1db0*/  FMUL R66, R66, 1.4426950216293334961 ;  /* 0x3fb8aa3b42427820 */ /* 0x000fe20000400000 */
[----:B------:R-:W-:Y:S01]  /*1dc0*/  FMUL R67, R67, 1.4426950216293334961 ;  /* 0x3fb8aa3b43437820 */ /* 0x000fe20000400000 */
[----:B---3--:R-:W-:Y:S01]  /*1dd0*/  FFMA R56, R71, UR31, -R68 ;  /* 0x0000001f47387c23 */ /* 0x008fe20008000844 */
[----:B------:R-:W-:Y:S01]  /*1de0*/  FMUL R70, R70, 1.4426950216293334961 ;  /* 0x3fb8aa3b46467820 */ /* 0x000fe20000400000 */
        /* <DEDUP_REMOVED lines=8> */
[----:B------:R-:W0:Y:S08]  /*1e70*/  MUFU.EX2 R71, R57 ;  /* 0x0000003900477308 */ /* 0x000e300000000800 */
[----:B------:R-:W-:Y:S08]  /*1e80*/  MUFU.EX2 R69, R106 ;  /* 0x0000006a00457308 */ /* 0x000ff00000000800 */
[----:B------:R-:W-:Y:S08]  /*1e90*/  MUFU.EX2 R88, R88 ;  /* 0x0000005800587308 */ /* 0x000ff00000000800 */
[----:B------:R-:W3:Y:S08]  /*1ea0*/  MUFU.EX2 R91, R91 ;  /* 0x0000005b005b7308 */ /* 0x000ef00000000800 */
[----:B------:R-:W-:Y:S08]  /*1eb0*/  MUFU.EX2 R90, R60 ;  /* 0x0000003c005a7308 */ /* 0x000ff00000000800 */
[----:B------:R-:W4:Y:S08]  /*1ec0*/  MUFU.EX2 R115, R61 ;  /* 0x0000003d00737308 */ /* 0x000f300000000800 */
[----:B------:R-:W-:Y:S08]  /*1ed0*/  MUFU.EX2 R64, R64 ;  /* 0x0000004000407308 */ /* 0x000ff00000000800 */
[----:B------:R-:W5:Y:S08]  /*1ee0*/  MUFU.EX2 R65, R65 ;  /* 0x0000004100417308 */ /* 0x000f700000000800 */
[----:B------:R-:W-:Y:S08]  /*1ef0*/  MUFU.EX2 R100, R58 ;  /* 0x0000003a00647308 */ /* 0x000ff00000000800 */
[----:B------:R-:W1:Y:S08]  /*1f00*/  MUFU.EX2 R117, R59 ;  /* 0x0000003b00757308 */ /* 0x000e700000000800 */
[----:B------:R-:W-:Y:S08]  /*1f10*/  MUFU.EX2 R106, R62 ;  /* 0x0000003e006a7308 */ /* 0x000ff00000000800 */
[----:B------:R-:W1:Y:S08]  /*1f20*/  MUFU.EX2 R119, R63 ;  /* 0x0000003f00777308 */ /* 0x000e700000000800 */
[----:B------:R-:W-:Y:S08]  /*1f30*/  MUFU.EX2 R66, R66 ;  /* 0x0000004200427308 */ /* 0x000ff00000000800 */
[----:B------:R-:W1:Y:S08]  /*1f40*/  MUFU.EX2 R67, R67 ;  /* 0x0000004300437308 */ /* 0x000e700000000800 */
[----:B------:R-:W-:Y:S08]  /*1f50*/  MUFU.EX2 R70, R70 ;  /* 0x0000004600467308 */ /* 0x000ff00000000800 */
[----:B------:R3:W1:Y:S01]  /*1f60*/  MUFU.EX2 R105, R56 ;  /* 0x0000003800697308 */ /* 0x0006620000000800 */
[-C--:B--2---:R-:W-:Y:S01]  /*1f70*/  FMUL R24, R24, R94.reuse ;  /* 0x0000005e18187220 */ /* 0x084fe20000400000 */
[-C--:B------:R-:W-:Y:S01]  /*1f80*/  FMUL R25, R25, R94.reuse ;  /* 0x0000005e19197220 */ /* 0x080fe20000400000 */
        /* <DEDUP_REMOVED lines=13> */
[-C--:B0-----:R-:W-:Y:S01]  /*2060*/  FMUL R26, R26, R71.reuse ;  /* 0x000000471a1a7220 */ /* 0x081fe20000400000 */
        /* <DEDUP_REMOVED lines=14> */
[----:B------:R-:W-:Y:S01]  /*2150*/  FMUL R53, R53, R94 ;  /* 0x0000005e35357220 */ /* 0x000fe20000400000 */
[----:B------:R-:W-:Y:S01]  /*2160*/  FMUL R55, R55, R71 ;  /* 0x0000004737377220 */ /* 0x000fe20000400000 */
[----:B---3--:R-:W-:-:S02]  /*2170*/  F2FP.F16.F32.PACK_AB R56, R91, R88 ;  /* 0x000000585b38723e */ /* 0x008fc400000000ff */
[----:B----4-:R-:W-:Y:S02]  /*2180*/  F2FP.F16.F32.PACK_AB R58, R115, R90 ;  /* 0x0000005a733a723e */ /* 0x010fe400000000ff */
[----:B-----5:R-:W-:Y:S02]  /*2190*/  F2FP.F16.F32.PACK_AB R60, R65, R64 ;  /* 0x00000040413c723e */ /* 0x020fe400000000ff */
[----:B------:R-:W-:Y:S02]  /*21a0*/  F2FP.F16.F32.PACK_AB R62, R92, R69 ;  /* 0x000000455c3e723e */ /* 0x000fe400000000ff */
[----:B-1----:R-:W-:Y:S02]  /*21b0*/  F2FP.F16.F32.PACK_AB R57, R117, R100 ;  /* 0x000000647539723e */ /* 0x002fe400000000ff */
[----:B------:R-:W-:Y:S02]  /*21c0*/  F2FP.F16.F32.PACK_AB R59, R119, R106 ;  /* 0x0000006a773b723e */ /* 0x000fe400000000ff */
[----:B------:R-:W-:-:S02]  /*21d0*/  F2FP.F16.F32.PACK_AB R61, R67, R66 ;  /* 0x00000042433d723e */ /* 0x000fc400000000ff */
[----:B------:R-:W-:Y:S01]  /*21e0*/  F2FP.F16.F32.PACK_AB R63, R105, R70 ;  /* 0x00000046693f723e */ /* 0x000fe200000000ff */
[----:B------:R-:W-:Y:S06]  /*21f0*/  BAR.SYNC.DEFER_BLOCKING 0x0 ;  /* 0x0000000000007b1d */ /* 0x000fec0000010000 */
[----:B------:R-:W-:Y:S01]  /*2200*/  UMOV UR22, UR6 ;  /* 0x0000000600167c82 */ /* 0x000fe20008000000 */
[----:B------:R-:W-:Y:S01]  /*2210*/  UMOV UR23, 0x80000020 ;  /* 0x8000002000177882 */ /* 0x000fe20000000000 */
[----:B------:R-:W-:-:S06]  /*2220*/  WARPGROUP.ARRIVE ;  /* 0x00000000000079c5 */ /* 0x000fcc0000000000 */
[----:B------:R-:W-:Y:S01]  /*2230*/  HGMMA.64x64x16.F32 R24, R56, gdesc[UR20], R24 ;  /* 0x00e0001438187df0 */ /* 0x000fe20008700818 */
[----:B------:R-:W-:Y:S01]  /*2240*/  FADD R91, R88, R91 ;  /* 0x0000005b585b7221 */ /* 0x000fe20000000000 */
[----:B------:R-:W-:-:S03]  /*2250*/  FADD R117, R100, R117 ;  /* 0x0000007564757221 */ /* 0x000fc60000000000 */
        /* <DEDUP_REMOVED lines=11> */
[----:B------:R-:W-:-:S04]  /*2310*/  FADD R70, R105, R70 ;  /* 0x0000004669467221 */ /* 0x000fc80000000000 */
[----:B------:R-:W0:Y:S04]  /*2320*/  SHFL.BFLY PT, R64, R69, 0x2, 0x1f ;  /* 0x0c401f0045407f89 */ /* 0x000e2800000e0000 */
[----:B------:R-:W1:Y:S01]  /*2330*/  SHFL.BFLY PT, R3, R70, 0x2, 0x1f ;  /* 0x0c401f0046037f89 */ /* 0x000e6200000e0000 */
[----:B------:R-:W-:Y:S01]  /*2340*/  HGMMA.64x64x16.F32 R24, R60, gdesc[UR16], R24, gsb0 ;  /* 0x00e000103c187df0 */ /* 0x000fe20008000818 */
[----:B0-----:R-:W-:Y:S01]  /*2350*/  FADD R64, R69, R64 ;  /* 0x0000004045407221 */ /* 0x001fe20000000000 */
[----:B-1----:R-:W-:-:S04]  /*2360*/  FADD R65, R70, R3 ;  /* 0x0000000346417221 */ /* 0x002fc80000000000 */
[----:B------:R-:W0:Y:S04]  /*2370*/  SHFL.BFLY PT, R3, R64, 0x1, 0x1f ;  /* 0x0c201f0040037f89 */ /* 0x000e2800000e0000 */
[----:B------:R-:W1:Y:S01]  /*2380*/  SHFL.BFLY PT, R66, R65, 0x1, 0x1f ;  /* 0x0c201f0041427f89 */ /* 0x000e6200000e0000 */
[----:B------:R-:W-:-:S06]  /*2390*/  UIADD3 UR4, UR4, 0x20, URZ ;  /* 0x0000002004047890 */ /* 0x000fcc000fffe03f */
[----:B------:R-:W-:Y:S01]  /*23a0*/  ISETP.LE.AND P0, PT, R98, UR4, PT ;  /* 0x0000000462007c0c */ /* 0x000fe2000bf03270 */
[----:B------:R-:W-:Y:S01]  /*23b0*/  IMAD R101, R87, 0x20, R101 ;  /* 0x0000002057657824 */ /* 0x000fe200078e0265 */
[----:B------:R-:W-:Y:S01]  /*23c0*/  MOV R100, R4 ;  /* 0x0000000400647202 */ /* 0x000fe20000000f00 */
[----:B------:R-:W-:Y:S02]  /*23d0*/  IMAD R103, R5, 0x20, R103 ;  /* 0x0000002005677824 */ /* 0x000fe400078e0267 */
[----:B------:R-:W-:Y:S02]  /*23e0*/  IMAD.MOV.U32 R105, RZ, RZ, R68 ;  /* 0x000000ffff697224 */ /* 0x000fe400078e0044 */
[----:B0-----:R-:W-:Y:S01]  /*23f0*/  FADD R3, R64, R3 ;  /* 0x0000000340037221 */ /* 0x001fe20000000000 */
[----:B-1----:R-:W-:-:S03]  /*2400*/  FADD R66, R65, R66 ;  /* 0x0000004241427221 */ /* 0x002fc60000000000 */
[----:B------:R-:W-:Y:S01]  /*2410*/  FFMA R99, R94, R99, R3 ;  /* 0x000000635e637223 */ /* 0x000fe20000000003 */
[----:B------:R-:W-:Y:S02]  /*2420*/  IMAD.MOV.U32 R3, RZ, RZ, R68 ;  /* 0x000000ffff037224 */ /* 0x000fe400078e0044 */
[----:B------:R-:W-:Y:S01]  /*2430*/  FFMA R104, R71, R104, R66 ;  /* 0x0000006847687223 */ /* 0x000fe20000000042 */
[----:B------:R-:W-:Y:S02]  /*2440*/  WARPGROUP.DEPBAR.LE gsb0, 0x0 ;  /* 0x00008000000079c5 */ /* 0x000fe40000010000 */
[----:B------:R-:W-:Y:S05]  /*2450*/  @!P0 BRA `(.L_x_1) ;  /* 0xfffffff000288947 */ /* 0x000fea000383ffff */
.L_x_0:
[----:B------:R-:W-:Y:S01]  /*2460*/  FMUL R5, R54, 0.25 ;  /* 0x3e80000036057820 */ /* 0x000fe20000400000 */
[----:B------:R-:W-:Y:S01]  /*2470*/  FMUL R6, R55, 0.25 ;  /* 0x3e80000037067820 */ /* 0x000fe20000400000 */
[----:B------:R-:W-:Y:S01]  /*2480*/  FSETP.GT.AND P0, PT, |R104|, 8.50705917302346158658e+37, PT ;  /* 0x7e8000006800780b */ /* 0x000fe20003f04200 */
[----:B------:R-:W-:Y:S01]  /*2490*/  FMUL R21, R42, 0.25 ;  /* 0x3e8000002a157820 */ /* 0x000fe20000400000 */
[----:B------:R-:W-:Y:S01]  /*24a0*/  FSETP.GT.AND P1, PT, |R99|, 8.50705917302346158658e+37, PT ;  /* 0x7e8000006300780b */ /* 0x000fe20003f24200 */
[----:B------:R-:W-:Y:S01]  /*24b0*/  FMUL R7, R50, 0.25 ;  /* 0x3e80000032077820 */ /* 0x000fe20000400000 */
[----:B------:R-:W-:Y:S01]  /*24c0*/  FSEL R22, R5, R54, P0 ;  /* 0x0000003605167208 */ /* 0x000fe20000000000 */
[----:B------:R-:W-:Y:S01]  /*24d0*/  FMUL R5, R46, 0.25 ;  /* 0x3e8000002e057820 */ /* 0x000fe20000400000 */
[----:B------:R-:W-:Y:S01]  /*24e0*/  FSEL R23, R6, R55, P0 ;  /* 0x0000003706177208 */ /* 0x000fe20000000000 */
[----:B------:R-:W-:Y:S01]  /*24f0*/  FMUL R6, R47, 0.25 ;  /* 0x3e8000002f067820 */ /* 0x000fe20000400000 */
[----:B------:R-:W-:Y:S01]  /*2500*/  FMUL R20, R43, 0.25 ;  /* 0x3e8000002b147820 */ /* 0x000fe20000400000 */
[----:B------:R-:W-:Y:S01]  /*2510*/  FSEL R21, R21, R42, P0 ;  /* 0x0000002a15157208 */ /* 0x000fe20000000000 */
        /* <DEDUP_REMOVED lines=29> */
[----:B------:R-:W-:Y:S01]  /*26f0*/  LOP3.LUT R32, R2, 0x8, RZ, 0xc0, !PT ;  /* 0x0000000802207812 */ /* 0x000fe200078ec0ff */
[----:B------:R-:W-:Y:S01]  /*2700*/  FMUL R10, R27, 0.25 ;  /* 0x3e8000001b0a7820 */ /* 0x000fe20000400000 */
[----:B------:R-:W-:Y:S01]  /*2710*/  FSEL R42, R5, R40, P1 ;  /* 0x00000028052a7208 */ /* 0x000fe20000800000 */
[----:B------:R-:W-:Y:S01]  /*2720*/  FMUL R5, R28, 0.25 ;  /* 0x3e8000001c057820 */ /* 0x000fe20000400000 */
[----:B------:R-:W-:Y:S01]  /*2730*/  FSEL R71, R6, R41, P1 ;  /* 0x0000002906477208 */ /* 0x000fe20000800000 */
[----:B------:R-:W-:Y:S01]  /*2740*/  FMUL R6, R37, 0.25 ;  /* 0x3e80000025067820 */ /* 0x000fe20000400000 */
[----:B------:R-:W-:Y:S01]  /*2750*/  FMUL R41, R36, 0.25 ;  /* 0x3e80000024297820 */ /* 0x000fe20000400000 */
[----:B------:R-:W-:Y:S01]  /*2760*/  FSETP.GEU.AND P3, PT, R104, 1.175494350822287508e-38, PT ;  /* 0x008000006800780b */ /* 0x000fe20003f6e000 */
[----:B------:R-:W-:Y:S01]  /*2770*/  FMUL R9, R52, 0.25 ;  /* 0x3e80000034097820 */ /* 0x000fe20000400000 */
[----:B------:R-:W-:Y:S01]  /*2780*/  FSEL R40, R5, R28, P1 ;  /* 0x0000001c05287208 */ /* 0x000fe20000800000 */
[----:B------:R-:W-:Y:S01]  /*2790*/  IMAD.SHL.U32 R5, R2, 0x8, RZ ;  /* 0x0000000802057824 */ /* 0x000fe200078e00ff */
[----:B------:R-:W-:Y:S01]  /*27a0*/  FSEL R47, R6, R37, P1 ;  /* 0x00000025062f7208 */ /* 0x000fe20000800000 */
[----:B------:R-:W-:Y:S01]  /*27b0*/  FMUL R6, R29, 0.25 ;  /* 0x3e8000001d067820 */ /* 0x000fe20000400000 */
[----:B------:R-:W-:Y:S01]  /*27c0*/  FSEL R41, R41, R36, P1 ;  /* 0x0000002429297208 */ /* 0x000fe20000800000 */
[----:B------:R-:W-:Y:S01]  /*27d0*/  IMAD.MOV.U32 R58, RZ, RZ, 0x3dc6b27f ;  /* 0x3dc6b27fff3a7424 */ /* 0x000fe200078e00ff */
[----:B------:R-:W-:Y:S01]  /*27e0*/  LOP3.LUT R36, R5, 0x780, RZ, 0xc0, !PT ;  /* 0x0000078005247812 */ /* 0x000fe200078ec0ff */
[----:B------:R-:W-:Y:S01]  /*27f0*/  FMUL R5, R24, 0.25 ;  /* 0x3e80000018057820 */ /* 0x000fe20000400000 */
[----:B------:R-:W-:Y:S01]  /*2800*/  FSEL R53, R6, R29, P1 ;  /* 0x0000001d06357208 */ /* 0x000fe20000800000 */
[----:B------:R-:W-:Y:S01]  /*2810*/  FMUL R46, R33, 0.25 ;  /* 0x3e800000212e7820 */ /* 0x000fe20000400000 */
[----:B------:R-:W-:Y:S01]  /*2820*/  LOP3.LUT R6, R2, 0x7, RZ, 0xc0, !PT ;  /* 0x0000000702067812 */ /* 0x000fe200078ec0ff */
[----:B------:R-:W-:Y:S01]  /*2830*/  BAR.SYNC.DEFER_BLOCKING 0x0 ;  /* 0x0000000000007b1d */ /* 0x000fe20000010000 */
[----:B------:R-:W-:-:S02]  /*2840*/  FSETP.GEU.AND P4, PT, |R104|, 1.175494350822287508e-38, PT ;  /* 0x008000006800780b */ /* 0x000fc40003f8e200 */
[----:B------:R-:W-:Y:S02]  /*2850*/  LEA R7, R6, UR17, 0x4 ;  /* 0x0000001106077c11 */ /* 0x000fe4000f8e20ff */
[----:B------:R-:W-:Y:S01]  /*2860*/  FSEL R8, R8, R51, P0 ;  /* 0x0000003308087208 */ /* 0x000fe20000000000 */
[----:B------:R-:W-:Y:S01]  /*2870*/  ULDC.64 UR4, c[0x0][0x270] ;  /* 0x00009c0000047ab9 */ /* 0x000fe20000000a00 */
[----:B------:R-:W-:Y:S01]  /*2880*/  FSEL R16, R16, R35, P0 ;  /* 0x0000002310107208 */ /* 0x000fe20000000000 */
[--C-:B------:R-:W-:Y:S01]  /*2890*/  IMAD R28, R6, -0x8, R7.reuse ;  /* 0xfffffff8061c7824 */ /* 0x100fe200078e0207 */
[----:B------:R-:W-:Y:S01]  /*28a0*/  SHF.L.U32 R6, R2, 0x2, RZ ;  /* 0x0000000202067819 */ /* 0x000fe200000006ff */
[----:B------:R-:W-:Y:S01]  /*28b0*/  IMAD R7, R32, 0x100, R7 ;  /* 0x0000010020077824 */ /* 0x000fe200078e0207 */
[----:B------:R-:W-:Y:S01]  /*28c0*/  FSEL R17, R17, R34, P0 ;  /* 0x0000002211117208 */ /* 0x000fe20000000000 */
[----:B------:R-:W-:Y:S01]  /*28d0*/  UIMAD UR4, UR16, UR4, URZ ;  /* 0x00000004100472a4 */ /* 0x000fe2000f8e023f */
[----:B------:R-:W-:Y:S01]  /*28e0*/  FSEL R13, R10, R27, P0 ;  /* 0x0000001b0a0d7208 */ /* 0x000fe20000000000 */
[----:B------:R-:W-:-:S02]  /*28f0*/  IMAD.IADD R36, R36, 0x1, R7 ;  /* 0x0000000124247824 */ /* 0x000fc400078e0207 */
[----:B------:R-:W-:Y:S01]  /*2900*/  FMUL R7, R104, 8388608 ;  /* 0x4b00000068077820 */ /* 0x000fe20000400000 */
[----:B------:R-:W-:Y:S01]  /*2910*/  FSEL R77, R5, R24, P1 ;  /* 0x00000018054d7208 */ /* 0x000fe20000800000 */
[----:B------:R-:W-:Y:S01]  /*2920*/  FMUL R10, R45, 0.25 ;  /* 0x3e8000002d0a7820 */ /* 0x000fe20000400000 */
[----:B------:R-:W-:Y:S01]  /*2930*/  LOP3.LUT R5, R6, 0x1c0, RZ, 0xc0, !PT ;  /* 0x000001c006057812 */ /* 0x000fe200078ec0ff */
[----:B------:R-:W-:Y:S01]  /*2940*/  FMUL R6, R99, 8388608 ;  /* 0x4b00000063067820 */ /* 0x000fe20000400000 */
[----:B------:R-:W-:Y:S01]  /*2950*/  FSEL R7, R7, R104, !P3 ;  /* 0x0000006807077208 */ /* 0x000fe20005800000 */
[----:B------:R-:W-:Y:S01]  /*2960*/  @P0 FMUL R104, R104, 0.25 ;  /* 0x3e80000068680820 */ /* 0x000fe20000400000 */
[C---:B------:R-:W-:Y:S01]  /*2970*/  FSETP.GEU.AND P0, PT, |R99|.reuse, 1.175494350822287508e-38, PT ;  /* 0x008000006300780b */ /* 0x040fe20003f0e200 */
[----:B------:R-:W-:Y:S01]  /*2980*/  @!P4 FMUL R38, R38, 16777216 ;  /* 0x4b8000002626c820 */ /* 0x000fe20000400000 */
[----:B------:R-:W-:Y:S01]  /*2990*/  FSETP.GEU.AND P2, PT, R99, 1.175494350822287508e-38, PT ;  /* 0x008000006300780b */ /* 0x000fe20003f4e000 */
[----:B------:R-:W-:Y:S01]  /*29a0*/  @!P4 FMUL R104, R104, 16777216 ;  /* 0x4b8000006868c820 */ /* 0x000fe20000400000 */
[----:B------:R-:W-:Y:S01]  /*29b0*/  VIADD R24, R7, 0xc0cafb0d ;  /* 0xc0cafb0d07187836 */ /* 0x000fe20000000000 */
[----:B------:R-:W-:Y:S01]  /*29c0*/  IADD3 R51, R5, R28, RZ ;  /* 0x0000001c05337210 */ /* 0x000fe20007ffe0ff */
[----:B------:R-:W-:Y:S01]  /*29d0*/  @!P4 FMUL R13, R13, 16777216 ;  /* 0x4b8000000d0dc820 */ /* 0x000fe20000400000 */
[----:B------:R-:W-:Y:S01]  /*29e0*/  FSEL R6, R6, R99, !P2 ;  /* 0x0000006306067208 */ /* 0x000fe20005000000 */
[----:B------:R-:W-:Y:S01]  /*29f0*/  @P1 FMUL R99, R99, 0.25 ;  /* 0x3e80000063631820 */ /* 0x000fe20000400000 */
[----:B------:R-:W0:Y:S01]  /*2a00*/  MUFU.RCP R63, R104 ;  /* 0x00000068003f7308 */ /* 0x000e220000001000 */
[----:B------:R-:W-:Y:S01]  /*2a10*/  LOP3.LUT R28, R24, 0xff800000, RZ, 0xc0, !PT ;  /* 0xff800000181c7812 */ /* 0x000fe200078ec0ff */
[----:B------:R-:W-:Y:S01]  /*2a20*/  @!P4 FMUL R8, R8, 16777216 ;  /* 0x4b8000000808c820 */ /* 0x000fe20000400000 */
[----:B------:R-:W-:-:S02]  /*2a30*/  VIADD R5, R6, 0xc0cafb0d ;  /* 0xc0cafb0d06057836 */ /* 0x000fc40000000000 */
[----:B------:R-:W-:Y:S01]  /*2a40*/  @!P0 FMUL R99, R99, 16777216 ;  /* 0x4b80000063638820 */ /* 0x000fe20000400000 */
[----:B------:R-:W-:Y:S01]  /*2a50*/  FSEL R11, R10, R45, P1 ;  /* 0x0000002d0a0b7208 */ /* 0x000fe20000800000 */
[----:B------:R-:W-:Y:S01]  /*2a60*/  FMUL R10, R25, 0.25 ;  /* 0x3e800000190a7820 */ /* 0x000fe20000400000 */
[----:B------:R-:W-:Y:S01]  /*2a70*/  FSEL R9, R9, R52, P1 ;  /* 0x0000003409097208 */ /* 0x000fe20000800000 */
[----:B------:R-:W1:Y:S01]  /*2a80*/  MUFU.RCP R54, R99 ;  /* 0x0000006300367308 */ /* 0x000e620000001000 */
[-C--:B------:R-:W-:Y:S01]  /*2a90*/  I2FP.F32.S32 R24, R28.reuse ;  /* 0x0000001c00187245 */ /* 0x080fe20000201400 */
[----:B------:R-:W-:Y:S01]  /*2aa0*/  @!P4 FMUL R30, R30, 16777216 ;  /* 0x4b8000001e1ec820 */ /* 0x000fe20000400000 */
[----:B------:R-:W-:Y:S01]  /*2ab0*/  LOP3.LUT R29, R5, 0xff800000, RZ, 0xc0, !PT ;  /* 0xff800000051d7812 */ /* 0x000fe200078ec0ff */
[----:B------:R-:W-:Y:S01]  /*2ac0*/  @!P0 FMUL R9, R9, 16777216 ;  /* 0x4b80000009098820 */ /* 0x000fe20000400000 */
[----:B------:R-:W-:Y:S01]  /*2ad0*/  IADD3 R28, R7, -R28, RZ ;  /* 0x8000001c071c7210 */ /* 0x000fe20007ffe0ff */
[----:B------:R-:W-:Y:S01]  /*2ae0*/  @!P0 FMUL R11, R11, 16777216 ;  /* 0x4b8000000b0b8820 */ /* 0x000fe20000400000 */
[----:B------:R-:W-:Y:S01]  /*2af0*/  FSEL R10, R10, R25, P1 ;  /* 0x000000190a0a7208 */ /* 0x000fe20000800000 */
[----:B------:R-:W-:Y:S01]  /*2b00*/  @!P4 FMUL R23, R23, 16777216 ;  /* 0x4b8000001717c820 */ /* 0x000fe20000400000 */
[----:B------:R-:W-:Y:S01]  /*2b10*/  I2FP.F32.S32 R25, R29 ;  /* 0x0000001d00197245 */ /* 0x000fe20000201400 */
[----:B0-----:R-:W-:Y:S01]  /*2b20*/  FMUL R75, R63, R38 ;  /* 0x000000263f4b7220 */ /* 0x001fe20000400000 */
[----:B------:R-:W-:-:S02]  /*2b30*/  IMAD.IADD R29, R6, 0x1, -R29 ;  /* 0x00000001061d7824 */ /* 0x000fc400078e0a1d */
[----:B------:R-:W-:Y:S01]  /*2b40*/  FADD R38, R28, -1 ;  /* 0xbf8000001c267421 */ /* 0x000fe20000000000 */
[----:B------:R-:W-:Y:S01]  /*2b50*/  FSEL R45, RZ, -23, P3 ;  /* 0xc1b80000ff2d7808 */ /* 0x000fe20001800000 */
[----:B------:R-:W-:Y:S01]  /*2b60*/  FMUL R73, R63, R13 ;  /* 0x0000000d3f497220 */ /* 0x000fe20000400000 */
[----:B------:R-:W-:Y:S01]  /*2b70*/  FADD R13, R29, -1 ;  /* 0xbf8000001d0d7421 */ /* 0x000fe20000000000 */
[----:B------:R-:W-:Y:S01]  /*2b80*/  FSEL R46, R46, R33, P1 ;  /* 0x000000212e2e7208 */ /* 0x000fe20000800000 */
[----:B-1----:R-:W-:Y:S01]  /*2b90*/  FMUL R28, R54, R9 ;  /* 0x00000009361c7220 */ /* 0x002fe20000400000 */
[----:B------:R-:W-:Y:S01]  /*2ba0*/  FFMA.FTZ R9, R38, R58, -0.16845393180847167969 ;  /* 0xbe2c7f3026097423 */ /* 0x000fe2000001003a */
[----:B------:R-:W-:Y:S01]  /*2bb0*/  FFMA.FTZ R45, R24, 1.1920928955078125e-07, R45 ;  /* 0x34000000182d7823 */ /* 0x000fe2000001002d */
[----:B------:R-:W-:Y:S01]  /*2bc0*/  FMUL R24, R63, R8 ;  /* 0x000000083f187220 */ /* 0x000fe20000400000 */
[C---:B------:R-:W-:Y:S01]  /*2bd0*/  FFMA.FTZ R8, R13.reuse, R58, -0.16845393180847167969 ;  /* 0xbe2c7f300d087423 */ /* 0x040fe2000001003a */
[----:B------:R-:W-:Y:S01]  /*2be0*/  FFMA.FTZ R9, R38, R9, 0.1716887056827545166 ;  /* 0x3e2fcf2a26097423 */ /* 0x000fe20000010009 */
[----:B------:R-:W-:Y:S01]  /*2bf0*/  FSEL R44, RZ, -23, P2 ;  /* 0xc1b80000ff2c7808 */ /* 0x000fe20001000000 */
[----:B------:R-:W-:Y:S01]  /*2c00*/  @!P4 FMUL R22, R22, 16777216 ;  /* 0x4b8000001616c820 */ /* 0x000fe20000400000 */
[----:B------:R-:W-:Y:S01]  /*2c10*/  FFMA.FTZ R8, R13, R8, 0.1716887056827545166 ;  /* 0x3e2fcf2a0d087423 */ /* 0x000fe20000010008 */
[----:B------:R-:W-:Y:S01]  /*2c20*/  FFMA.FTZ R9, R38, R9, -0.17900948226451873779 ;  /* 0xbe374e4326097423 */ /* 0x000fe20000010009 */
[----:B------:R-:W-:Y:S01]  /*2c30*/  @!P4 FMUL R50, R50, 16777216 ;  /* 0x4b8000003232c820 */ /* 0x000fe20000400000 */
[----:B------:R-:W-:Y:S01]  /*2c40*/  @!P4 FMUL R19, R19, 16777216 ;  /* 0x4b8000001313c820 */ /* 0x000fe20000400000 */
[C---:B------:R-:W-:Y:S01]  /*2c50*/  FFMA.FTZ R8, R13.reuse, R8, -0.17900948226451873779 ;  /* 0xbe374e430d087423 */ /* 0x040fe20000010008 */
[----:B------:R-:W-:Y:S01]  /*2c60*/  FFMA.FTZ R9, R38, R9, 0.20512372255325317383 ;  /* 0x3e520bf426097423 */ /* 0x000fe20000010009 */
[----:B------:R-:W-:Y:S01]  /*2c70*/  @!P4 FMUL R18, R18, 16777216 ;  /* 0x4b8000001212c820 */ /* 0x000fe20000400000 */
[----:B------:R-:W-:Y:S01]  /*2c80*/  @!P4 FMUL R20, R20, 16777216 ;  /* 0x4b8000001414c820 */ /* 0x000fe20000400000 */
[----:B------:R-:W-:Y:S01]  /*2c90*/  FFMA.FTZ R8, R13, R8, 0.20512372255325317383 ;  /* 0x3e520bf40d087423 */ /* 0x000fe20000010008 */
[C---:B------:R-:W-:Y:S01]  /*2ca0*/  FFMA.FTZ R9, R38.reuse, R9, -0.24046532809734344482 ;  /* 0xbe763c8b26097423 */ /* 0x040fe20000010009 */
[----:B------:R-:W-:Y:S01]  /*2cb0*/  @!P4 FMUL R21, R21, 16777216 ;  /* 0x4b8000001515c820 */ /* 0x000fe20000400000 */
[----:B------:R-:W-:Y:S01]  /*2cc0*/  @!P4 FMUL R15, R15, 16777216 ;  /* 0x4b8000000f0fc820 */ /* 0x000fe20000400000 */
[----:B------:R-:W-:Y:S01]  /*2cd0*/  FFMA.FTZ R8, R13, R8, -0.24046532809734344482 ;  /* 0xbe763c8b0d087423 */ /* 0x000fe20000010008 */
[----:B------:R-:W-:Y:S01]  /*2ce0*/  FFMA.FTZ R9, R38, R9, 0.28857114911079406738 ;  /* 0x3e93bf9926097423 */ /* 0x000fe20000010009 */
[----:B------:R-:W-:Y:S01]  /*2cf0*/  @!P4 FMUL R14, R14, 16777216 ;  /* 0x4b8000000e0ec820 */ /* 0x000fe20000400000 */
[----:B------:R-:W-:Y:S01]  /*2d00*/  @!P4 FMUL R16, R16, 16777216 ;  /* 0x4b8000001010c820 */ /* 0x000fe20000400000 */
[----:B------:R-:W-:Y:S01]  /*2d10*/  @!P4 FMUL R17, R17, 16777216 ;  /* 0x4b8000001111c820 */ /* 0x000fe20000400000 */
[----:B------:R-:W-:Y:S01]  /*2d20*/  @!P4 FMUL R31, R31, 16777216 ;  /* 0x4b8000001f1fc820 */ /* 0x000fe20000400000 */
[----:B------:R-:W-:Y:S01]  /*2d30*/  FMUL R64, R63, R30 ;  /* 0x0000001e3f407220 */ /* 0x000fe20000400000 */
[----:B------:R-:W-:Y:S01]  /*2d40*/  @!P0 FMUL R26, R26, 16777216 ;  /* 0x4b8000001a1a8820 */ /* 0x000fe20000400000 */
        /* <DEDUP_REMOVED lines=13> */
[----:B------:R-:W-:Y:S01]  /*2e20*/  FMUL R30, R54, R11 ;  /* 0x0000000b361e7220 */ /* 0x000fe20000400000 */
[----:B------:R-:W-:Y:S01]  /*2e30*/  FFMA.FTZ R44, R25, 1.1920928955078125e-07, R44 ;  /* 0x34000000192c7823 */ /* 0x000fe2000001002c */
[----:B------:R-:W-:Y:S01]  /*2e40*/  FFMA.FTZ R8, R13, R8, 0.28857114911079406738 ;  /* 0x3e93bf990d087423 */ /* 0x000fe20000010008 */
[----:B------:R-:W-:Y:S01]  /*2e50*/  FFMA.FTZ R11, R38, R9, -0.36067417263984680176 ;  /* 0xbeb8aa49260b7423 */ /* 0x000fe20000010009 */
[----:B------:R-:W-:Y:S01]  /*2e60*/  LEA.HI R5, R32, R51, RZ, 0x1f ;  /* 0x0000003320057211 */ /* 0x000fe200078ff8ff */
[C---:B------:R-:W-:Y:S01]  /*2e70*/  FMUL R23, R63.reuse, R23 ;  /* 0x000000173f177220 */ /* 0x040fe20000400000 */
        /* <DEDUP_REMOVED lines=10> */
[----:B------:R-:W-:Y:S01]  /*2f20*/  FMUL R62, R63, R31 ;  /* 0x0000001f3f3e7220 */ /* 0x000fe20000400000 */
        /* <DEDUP_REMOVED lines=14> */
[C---:B------:R-:W-:Y:S01]  /*3010*/  FFMA.FTZ R10, R13.reuse, R8, -0.36067417263984680176 ;  /* 0xbeb8aa490d0a7423 */ /* 0x040fe20000010008 */
[----:B------:R-:W-:Y:S01]  /*3020*/  FFMA.FTZ R11, R38, R11, 0.48089820146560668945 ;  /* 0x3ef6384a260b7423 */ /* 0x000fe2000001000b */
[----:B------:R-:W0:Y:S01]  /*3030*/  LDC R34, c[0x0][0x278] ;  /* 0x00009e00ff227b82 */ /* 0x000e220000000800 */
[----:B------:R-:W-:Y:S01]  /*3040*/  F2FP.F16.F32.PACK_AB R8, R40, R77 ;  /* 0x0000004d2808723e */ /* 0x000fe200000000ff */
[----:B------:R-:W-:Y:S01]  /*3050*/  FFMA.FTZ R10, R13, R10, 0.48089820146560668945 ;  /* 0x3ef6384a0d0a7423 */ /* 0x000fe2000001000a */
[----:B------:R-:W-:Y:S01]  /*3060*/  FFMA.FTZ R11, R38, R11, -0.72134751081466674805 ;  /* 0xbf38aa3b260b7423 */ /* 0x000fe2000001000b */
[----:B------:R-:W-:-:S02]  /*3070*/  F2FP.F16.F32.PACK_AB R9, R53, R54 ;  /* 0x000000363509723e */ /* 0x000fc400000000ff */
[C---:B------:R-:W-:Y:S01]  /*3080*/  FFMA.FTZ R12, R13.reuse, R10, -0.72134751081466674805 ;  /* 0xbf38aa3b0d0c7423 */ /* 0x040fe2000001000a */
[----:B------:R-:W-:Y:S01]  /*3090*/  FMUL R43, R38, R11 ;  /* 0x0000000b262b7220 */ /* 0x000fe20000400000 */
[----:B------:R-:W-:Y:S02]  /*30a0*/  F2FP.F16.F32.PACK_AB R10, R64, R75 ;  /* 0x0000004b400a723e */ /* 0x000fe400000000ff */
[----:B------:R-:W-:Y:S01]  /*30b0*/  F2FP.F16.F32.PACK_AB R11, R62, R73 ;  /* 0x000000493e0b723e */ /* 0x000fe200000000ff */
[----:B------:R-:W-:Y:S01]  /*30c0*/  FMUL R12, R13, R12 ;  /* 0x0000000c0d0c7220 */ /* 0x000fe20000400000 */
[----:B------:R-:W-:Y:S01]  /*30d0*/  LEA R96, R96, UR17, 0x4 ;  /* 0x0000001160607c11 */ /* 0x000fe2000f8e20ff */
[----:B------:R-:W-:Y:S01]  /*30e0*/  FMUL R49, R38, R43 ;  /* 0x0000002b26317220 */ /* 0x000fe20000400000 */
[----:B------:R-:W-:Y:S01]  /*30f0*/  ISETP.GE.U32.AND P1, PT, R6, 0x7f800000, PT ;  /* 0x7f8000000600780c */ /* 0x000fe20003f26070 */
[----:B------:R-:W-:Y:S01]  /*3100*/  STSM.16.M88.4 [R36], R8 ;  /* 0x0000000824007844 */ /* 0x000fe20000000200 */
[----:B------:R-:W-:Y:S01]  /*3110*/  ISETP.GE.U32.AND P2, PT, R7, 0x7f800000, PT ;  /* 0x7f8000000700780c */ /* 0x000fe20003f46070 */
[C---:B------:R-:W-:Y:S01]  /*3120*/  FMUL R12, R13.reuse, R12 ;  /* 0x0000000c0d0c7220 */ /* 0x040fe20000400000 */
[----:B------:R-:W-:Y:S01]  /*3130*/  FFMA.FTZ R38, R38, 1.4426950216293334961, R49 ;  /* 0x3fb8aa3b26267823 */ /* 0x000fe20000010031 */
[----:B------:R-:W-:Y:S01]  /*3140*/  BAR.SYNC.DEFER_BLOCKING 0x0 ;  /* 0x0000000000007b1d */ /* 0x000fe20000010000 */
[----:B------:R-:W-:Y:S01]  /*3150*/  F2FP.F16.F32.PACK_AB R14, R14, R17 ;  /* 0x000000110e0e723e */ /* 0x000fe200000000ff */
[----:B------:R-:W-:Y:S01]  /*3160*/  FFMA.FTZ R13, R13, 1.4426950216293334961, R12 ;  /* 0x3fb8aa3b0d0d7823 */ /* 0x000fe2000001000c */
[----:B------:R-:W-:Y:S01]  /*3170*/  FADD R45, R45, R38 ;  /* 0x000000262d2d7221 */ /* 0x000fe20000000000 */
[----:B------:R-:W-:Y:S01]  /*3180*/  F2FP.F16.F32.PACK_AB R15, R15, R16 ;  /* 0x000000100f0f723e */ /* 0x000fe200000000ff */
[----:B0-----:R-:W-:-:S02]  /*3190*/  IMAD R97, R97, R34, RZ ;  /* 0x0000002261617224 */ /* 0x001fc400078e02ff */
[----:B------:R-:W-:Y:S01]  /*31a0*/  FADD R44, R44, R13 ;  /* 0x0000000d2c2c7221 */ /* 0x000fe20000000000 */
[----:B------:R-:W-:Y:S01]  /*31b0*/  F2FP.F16.F32.PACK_AB R16, R32, R67 ;  /* 0x000000432010723e */ /* 0x000fe200000000ff */
[----:B------:R-:W-:Y:S01]  /*31c0*/  @P1 IMAD.MOV.U32 R13, RZ, RZ, 0x7f800000 ;  /* 0x7f800000ff0d1424 */ /* 0x000fe200078e00ff */
[----:B------:R-:W-:Y:S01]  /*31d0*/  F2FP.F16.F32.PACK_AB R17, R30, R71 ;  /* 0x000000471e11723e */ /* 0x000fe200000000ff */
[----:B------:R-:W-:Y:S01]  /*31e0*/  IMAD R65, R34, 0x2, R97 ;  /* 0x0000000222417824 */ /* 0x000fe200078e0261 */
[----:B------:R-:W-:Y:S01]  /*31f0*/  F2FP.F16.F32.PACK_AB R18, R18, R21 ;  /* 0x000000151212723e */ /* 0x000fe200000000ff */
[----:B------:R-:W-:Y:S02]  /*3200*/  @P2 IMAD.MOV.U32 R12, RZ, RZ, 0x7f800000 ;  /* 0x7f800000ff0c2424 */ /* 0x000fe400078e00ff */
[----:B------:R-:W-:Y:S01]  /*3210*/  @P1 FFMA.FTZ R44, R6, R13, +INF ;  /* 0x7f800000062c1423 */ /* 0x000fe2000001000d */
[----:B------:R-:W-:Y:S01]  /*3220*/  IMAD R27, R34, 0x2, R65 ;  /* 0x00000002221b7824 */ /* 0x000fe200078e0241 */
[----:B------:R-:W-:Y:S01]  /*3230*/  F2FP.F16.F32.PACK_AB R13, R58, R63 ;  /* 0x0000003f3a0d723e */ /* 0x000fe200000000ff */
[----:B------:R-:W-:Y:S01]  /*3240*/  @P2 FFMA.FTZ R45, R7, R12, +INF ;  /* 0x7f800000072d2423 */ /* 0x000fe2000001000c */
[----:B------:R-:W-:Y:S01]  /*3250*/  F2FP.F16.F32.PACK_AB R12, R60, R69 ;  /* 0x000000453c0c723e */ /* 0x000fe200000000ff */
[----:B------:R-:W-:Y:S01]  /*3260*/  IMAD R61, R34, 0x2, R27 ;  /* 0x00000002223d7824 */ /* 0x000fe200078e021b */
[----:B------:R-:W-:Y:S01]  /*3270*/  F2FP.F16.F32.PACK_AB R19, R19, R20 ;  /* 0x000000141313723e */ /* 0x000fe200000000ff */
[----:B------:R-:W-:Y:S01]  /*3280*/  IMAD R38, R0, UR5, RZ ;  /* 0x0000000500267c24 */ /* 0x000fe2000f8e02ff */
[----:B------:R-:W-:Y:S01]  /*3290*/  FSETP.NEU.AND P0, PT, R6, RZ, PT ;  /* 0x000000ff0600720b */ /* 0x000fe20003f0d000 */
[----:B------:R-:W-:Y:S01]  /*32a0*/  USHF.L.U32 UR5, UR4, 0x1, URZ ;  /* 0x0000000104057899 */ /* 0x000fe2000800063f */
[C---:B------:R-:W-:Y:S01]  /*32b0*/  LEA R59, R34.reuse, R61, 0x1 ;  /* 0x0000003d223b7211 */ /* 0x040fe200078e08ff */
[----:B------:R-:W0:Y:S01]  /*32c0*/  LDS.128 R8, [R96] ;  /* 0x0000000060087984 */ /* 0x000e220000000c00 */
[----:B------:R-:W-:Y:S03]  /*32d0*/  BAR.SYNC.DEFER_BLOCKING 0x0 ;  /* 0x0000000000007b1d */ /* 0x000fe60000010000 */
[----:B------:R-:W-:Y:S01]  /*32e0*/  IMAD R33, R34, 0x2, R59 ;  /* 0x0000000222217824 */ /* 0x000fe200078e023b */
[----:B------:R-:W-:Y:S01]  /*32f0*/  FSETP.NEU.AND P1, PT, R7, RZ, PT ;  /* 0x000000ff0700720b */ /* 0x000fe20003f2d000 */
[----:B------:R-:W-:Y:S01]  /*3300*/  IMAD.SHL.U32 R21, R38, 0x2, RZ ;  /* 0x0000000226157824 */ /* 0x000fe200078e00ff */
[----:B------:R-:W-:Y:S01]  /*3310*/  F2FP.F16.F32.PACK_AB R20, R28, R31 ;  /* 0x0000001f1c14723e */ /* 0x000fe200000000ff */
[----:B------:R-:W-:Y:S01]  /*3320*/  IMAD R57, R34, 0x2, R33 ;  /* 0x0000000222397824 */ /* 0x000fe200078e0221 */
[----:B------:R-:W1:Y:S01]  /*3330*/  LDC.64 R6, c[0x0][0x228] ;  /* 0x00008a00ff067b82 */ /* 0x000e620000000a00 */
[----:B------:R-:W-:Y:S01]  /*3340*/  F2FP.F16.F32.PACK_AB R22, R22, R25 ;  /* 0x000000191616723e */ /* 0x000fe200000000ff */
[----:B------:R-:W-:Y:S01]  /*3350*/  IMAD.HI R38, R38, 0x2, RZ ;  /* 0x0000000226267827 */ /* 0x000fe200078e02ff */
[----:B------:R-:W-:-:S03]  /*3360*/  F2FP.F16.F32.PACK_AB R23, R23, R24 ;  /* 0x000000181717723e */ /* 0x000fc600000000ff */
[----:B------:R-:W-:-:S04]  /*3370*/  IMAD R56, R34, 0x2, R57 ;  /* 0x0000000222387824 */ /* 0x000fc800078e0239 */
[----:B------:R-:W-:-:S04]  /*3380*/  IMAD R39, R34, 0x2, R56 ;  /* 0x0000000222277824 */ /* 0x000fc800078e0238 */
[C---:B------:R-:W-:Y:S01]  /*3390*/  IMAD R35, R34.reuse, 0x2, R39 ;  /* 0x0000000222237824 */ /* 0x040fe200078e0227 */
[----:B------:R-:W-:Y:S03]  /*33a0*/  STSM.16.M88.4 [R36], R12 ;  /* 0x0000000c24007844 */ /* 0x000fe60000000200 */
[C---:B------:R-:W-:Y:S01]  /*33b0*/  IMAD R37, R34.reuse, 0x2, R35 ;  /* 0x0000000222257824 */ /* 0x040fe200078e0223 */
[----:B------:R-:W-:Y:S03]  /*33c0*/  BAR.SYNC.DEFER_BLOCKING 0x0 ;  /* 0x0000000000007b1d */ /* 0x000fe60000010000 */
[----:B------:R-:W-:Y:S01]  /*33d0*/  IMAD R55, R34, 0x2, R37 ;  /* 0x0000000222377824 */ /* 0x000fe200078e0225 */
[----:B-1----:R-:W-:Y:S01]  /*33e0*/  IADD3 R62, P2, P3, R21, UR5, R6 ;  /* 0x00000005153e7c10 */ /* 0x002fe2000fb5e006 */
[----:B------:R-:W-:Y:S01]  /*33f0*/  UIMAD.WIDE UR4, UR4, 0x2, URZ ;  /* 0x00000002040478a5 */ /* 0x000fe2000f8e023f */
[----:B------:R-:W-:-:S02]  /*3400*/  F2FP.F16.F32.PACK_AB R21, R26, R29 ;  /* 0x0000001d1a15723e */ /* 0x000fc400000000ff */
[----:B------:R-:W-:Y:S02]  /*3410*/  LEA R52, R34, R55, 0x1 ;  /* 0x0000003722347211 */ /* 0x000fe400078e08ff */
[-C--:B------:R-:W-:Y:S02]  /*3420*/  LEA R28, P4, R65, R62.reuse, 0x1 ;  /* 0x0000003e411c7211 */ /* 0x080fe400078808ff */
[----:B------:R-:W-:Y:S01]  /*3430*/  IADD3.X R82, R38, UR5, R7, P2, P3 ;  /* 0x0000000526527c10 */ /* 0x000fe200097e6407 */
[C---:B------:R-:W-:Y:S01]  /*3440*/  IMAD R51, R34.reuse, 0x2, R52 ;  /* 0x0000000222337824 */ /* 0x040fe200078e0234 */
[-C--:B------:R-:W-:Y:S01]  /*3450*/  LEA R30, P2, R97, R62.reuse, 0x1 ;  /* 0x0000003e611e7211 */ /* 0x080fe200078408ff */
[----:B------:R-:W-:Y:S01]  /*3460*/  ULDC UR4, c[0x0][0x27c] ;  /* 0x00009f0000047ab9 */ /* 0x000fe20000000800 */
[----:B------:R-:W-:Y:S01]  /*3470*/  LEA R26, P3, R27, R62, 0x1 ;  /* 0x0000003e1b1a7211 */ /* 0x000fe200078608ff */
[C---:B------:R-:W-:Y:S01]  /*3480*/  IMAD R50, R34.reuse, 0x2, R51 ;  /* 0x0000000222327824 */ /* 0x040fe200078e0233 */
[----:B------:R-:W-:Y:S01]  /*3490*/  LEA.HI.X.SX32 R31, R97, R82, 0x1, P2 ;  /* 0x00000052611f7211 */ /* 0x000fe200010f0eff */
[----:B------:R-:W-:Y:S01]  /*34a0*/  UIMAD UR4, UR16, UR4, URZ ;  /* 0x00000004100472a4 */ /* 0x000fe2000f8e023f */
[-C--:B------:R-:W-:Y:S01]  /*34b0*/  LEA R6, P6, R61, R62.reuse, 0x1 ;  /* 0x0000003e3d067211 */ /* 0x080fe200078c08ff */
[C---:B------:R-:W-:Y:S01]  /*34c0*/  IMAD R47, R34.reuse, 0x2, R50 ;  /* 0x00000002222f7824 */ /* 0x040fe200078e0232 */
[-C--:B------:R-:W-:Y:S01]  /*34d0*/  LEA R24, P5, R59, R62.reuse, 0x1 ;  /* 0x0000003e3b187211 */ /* 0x080fe200078a08ff */
[----:B------:R-:W-:Y:S01]  /*34e0*/  USHF.L.U32 UR6, UR4, 0x2, URZ ;  /* 0x0000000204067899 */ /* 0x000fe2000800063f */
[----:B------:R-:W-:Y:S01]  /*34f0*/  LEA R32, P2, R33, R62, 0x1 ;  /* 0x0000003e21207211 */ /* 0x000fe200078408ff */
[C---:B------:R-:W-:Y:S01]  /*3500*/  IMAD R46, R34.reuse, 0x2, R47 ;  /* 0x00000002222e7824 */ /* 0x040fe200078e022f */
[----:B------:R-:W1:Y:S01]  /*3510*/  LDS.128 R12, [R96] ;  /* 0x00000000600c7984 */ /* 0x000e620000000c00 */
[-C--:B------:R-:W-:Y:S01]  /*3520*/  LEA.HI.X.SX32 R29, R65, R82.reuse, 0x1, P4 ;  /* 0x00000052411d7211 */ /* 0x080fe200020f0eff */
[----:B------:R-:W-:Y:S01]  /*3530*/  UIMAD.WIDE UR4, UR4, 0x4, URZ ;  /* 0x00000004040478a5 */ /* 0x000fe2000f8e023f */
[----:B------:R-:W-:Y:S01]  /*3540*/  IMAD R40, R34, 0x2, R46 ;  /* 0x0000000222287824 */ /* 0x000fe200078e022e */
[----:B------:R-:W-:Y:S01]  /*3550*/  BAR.SYNC.DEFER_BLOCKING 0x0 ;  /* 0x0000000000007b1d */ /* 0x000fe20000010000 */
[----:B------:R-:W-:-:S02]  /*3560*/  LEA.HI.X.SX32 R27, R27, R82, 0x1, P3 ;  /* 0x000000521b1b7211 */ /* 0x000fc400018f0eff */
[C---:B------:R-:W-:Y:S01]  /*3570*/  IMAD R41, R34.reuse, 0x2, R40 ;  /* 0x0000000222297824 */ /* 0x040fe200078e0228 */
[-C--:B------:R-:W-:Y:S02]  /*3580*/  LEA.HI.X.SX32 R7, R61, R82.reuse, 0x1, P6 ;  /* 0x000000523d077211 */ /* 0x080fe400030f0eff */
[-C--:B------:R-:W-:Y:S02]  /*3590*/  LEA.HI.X.SX32 R25, R59, R82.reuse, 0x1, P5 ;  /* 0x000000523b197211 */ /* 0x080fe400028f0eff */
[C---:B------:R-:W-:Y:S02]  /*35a0*/  LEA R42, R34.reuse, R41, 0x1 ;  /* 0x00000029222a7211 */ /* 0x040fe400078e08ff */
[----:B------:R-:W-:Y:S02]  /*35b0*/  LEA.HI.X.SX32 R33, R33, R82, 0x1, P2 ;  /* 0x0000005221217211 */ /* 0x000fe400010f0eff */
[----:B------:R-:W-:Y:S01]  /*35c0*/  LEA R38, P6, R39, R62, 0x1 ;  /* 0x0000003e27267211 */ /* 0x000fe200078c08ff */
[----:B------:R-:W-:-:S03]  /*35d0*/  IMAD R43, R34, 0x2, R42 ;  /* 0x00000002222b7824 */ /* 0x000fc600078e022a */
[----:B------:R-:W-:Y:S01]  /*35e0*/  LEA.HI.X.SX32 R39, R39, R82, 0x1, P6 ;  /* 0x0000005227277211 */ /* 0x000fe200030f0eff */
[----:B------:R-:W-:Y:S01]  /*35f0*/  IMAD R48, R34, 0x2, R43 ;  /* 0x0000000222307824 */ /* 0x000fe200078e022b */
[----:B------:R-:W-:-:S04]  /*3600*/  LEA R60, P6, R51, R62, 0x1 ;  /* 0x0000003e333c7211 */ /* 0x000fc800078c08ff */
[----:B------:R-:W-:Y:S01]  /*3610*/  LEA R49, R34, R48, 0x1 ;  /* 0x0000003022317211 */ /* 0x000fe200078e08ff */
[----:B------:R-:W-:Y:S01]  /*3620*/  STSM.16.M88.4 [R36], R16 ;  /* 0x0000001024007844 */ /* 0x000fe20000000200 */
[----:B------:R-:W-:-:S03]  /*3630*/  LEA.HI.X.SX32 R61, R51, R82, 0x1, P6 ;  /* 0x00000052333d7211 */ /* 0x000fc600030f0eff */
[C---:B------:R-:W-:Y:S01]  /*3640*/  IMAD R53, R34.reuse, 0x2, R49 ;  /* 0x0000000222357824 */ /* 0x040fe200078e0231 */
[----:B------:R-:W-:Y:S01]  /*3650*/  BAR.SYNC.DEFER_BLOCKING 0x0 ;  /* 0x0000000000007b1d */ /* 0x000fe20000010000 */
[C---:B------:R-:W-:Y:S02]  /*3660*/  LEA R78, P6, R41.reuse, R62, 0x1 ;  /* 0x0000003e294e7211 */ /* 0x040fe400078c08ff */
[C---:B------:R-:W-:Y:S02]  /*3670*/  IMAD R54, R34.reuse, 0x2, R53 ;  /* 0x0000000222367824 */ /* 0x040fe400078e0235 */
[----:B------:R-:W-:Y:S02]  /*3680*/  LEA.HI.X.SX32 R79, R41, R82, 0x1, P6 ;  /* 0x00000052294f7211 */ /* 0x000fe400030f0eff */
[----:B------:R-:W-:-:S04]  /*3690*/  IMAD R63, R34, 0x2, R54 ;  /* 0x00000002223f7824 */ /* 0x000fc800078e0236 */
[----:B------:R-:W-:-:S05]  /*36a0*/  IMAD R69, R34, 0x2, R63 ;  /* 0x0000000222457824 */ /* 0x000fca00078e023f */
[----:B------:R-:W-:-:S05]  /*36b0*/  LEA R67, R34, R69, 0x1 ;  /* 0x0000004522437211 */ /* 0x000fca00078e08ff */
[C---:B------:R-:W-:Y:S01]  /*36c0*/  IMAD R75, R34.reuse, 0x2, R67 ;  /* 0x00000002224b7824 */ /* 0x040fe200078e0243 */
[----:B------:R-:W2:Y:S03]  /*36d0*/  LDS.128 R16, [R96] ;  /* 0x0000000060107984 */ /* 0x000ea60000000c00 */
[C---:B------:R-:W-:Y:S01]  /*36e0*/  IMAD R83, R34.reuse, 0x2, R75 ;  /* 0x0000000222537824 */ /* 0x040fe200078e024b */
[----:B------:R-:W-:Y:S03]  /*36f0*/  BAR.SYNC.DEFER_BLOCKING 0x0 ;  /* 0x0000000000007b1d */ /* 0x000fe60000010000 */
[----:B------:R-:W-:-:S05]  /*3700*/  IMAD R85, R34, 0x2, R83 ;  /* 0x0000000222557824 */ /* 0x000fca00078e0253 */
[----:B------:R-:W-:Y:S02]  /*3710*/  LEA R89, R34, R85, 0x1 ;  /* 0x0000005522597211 */ /* 0x000fe400078e08ff */
[----:B------:R-:W-:-:S04]  /*3720*/  LEA R34, P5, R35, R62, 0x1 ;  /* 0x0000003e23227211 */ /* 0x000fc800078a08ff */
[----:B------:R-:W-:Y:S02]  /*3730*/  LEA.HI.X.SX32 R35, R35, R82, 0x1, P5 ;  /* 0x0000005223237211 */ /* 0x000fe400028f0eff */
[----:B------:R-:W-:-:S04]  /*3740*/  LEA R64, P5, R50, R62, 0x1 ;  /* 0x0000003e32407211 */ /* 0x000fc800078a08ff */
[----:B------:R-:W-:Y:S02]  /*3750*/  LEA.HI.X.SX32 R65, R50, R82, 0x1, P5 ;  /* 0x0000005232417211 */ /* 0x000fe400028f0eff */
[C---:B------:R-:W-:Y:S01]  /*3760*/  LEA R50, P5, R42.reuse, R62, 0x1 ;  /* 0x0000003e2a327211 */ /* 0x040fe200078a08ff */
[----:B------:R3:W-:Y:S03]  /*3770*/  STSM.16.M88.4 [R36], R20 ;  /* 0x0000001424007844 */ /* 0x0007e60000000200 */
[----:B------:R-:W-:Y:S01]  /*3780*/  LEA.HI.X.SX32 R51, R42, R82, 0x1, P5 ;  /* 0x000000522a337211 */ /* 0x000fe200028f0eff */
[----:B------:R-:W-:Y:S01]  /*3790*/  BAR.SYNC.DEFER_BLOCKING 0x0 ;  /* 0x0000000000007b1d */ /* 0x000fe20000010000 */
[-C--:B------:R-:W-:Y:S02]  /*37a0*/  LEA R42, P5, R54, R62.reuse, 0x1 ;  /* 0x0000003e362a7211 */ /* 0x080fe400078a08ff */
[----:B---3--:R-:W-:-:S02]  /*37b0*/  LEA R20, P4, R57, R62, 0x1 ;  /* 0x0000003e39147211 */ /* 0x008fc400078808ff */
[CC--:B------:R-:W-:Y:S02]  /*37c0*/  LEA R22, P3, R56.reuse, R62.reuse, 0x1 ;  /* 0x0000003e38167211 */ /* 0x0c0fe400078608ff */
[----:B------:R-:W-:Y:S02]  /*37d0*/  LEA R36, P2, R37, R62, 0x1 ;  /* 0x0000003e25247211 */ /* 0x000fe400078408ff */
[----:B------:R-:W-:Y:S02]  /*37e0*/  LEA.HI.X.SX32 R21, R57, R82, 0x1, P4 ;  /* 0x0000005239157211 */ /* 0x000fe400020f0eff */
[----:B------:R-:W-:Y:S02]  /*37f0*/  LEA R58, P4, R55, R62, 0x1 ;  /* 0x0000003e373a7211 */ /* 0x000fe400078808ff */
[----:B------:R-:W-:Y:S02]  /*3800*/  LEA.HI.X.SX32 R23, R56, R82, 0x1, P3 ;  /* 0x0000005238177211 */ /* 0x000fe400018f0eff */
[----:B------:R-:W-:Y:S01]  /*3810*/  LEA R56, P3, R52, R62, 0x1 ;  /* 0x0000003e34387211 */ /* 0x000fe200078608ff */
[----:B------:R-:W3:Y:S01]  /*3820*/  LDS.128 R96, [R96] ;  /* 0x0000000060607984 */ /* 0x000ee20000000c00 */
[----:B------:R-:W-:-:S02]  /*3830*/  LEA.HI.X.SX32 R37, R37, R82, 0x1, P2 ;  /* 0x0000005225257211 */ /* 0x000fc400010f0eff */
[----:B------:R-:W-:Y:S01]  /*3840*/  LEA R70, P2, R47, R62, 0x1 ;  /* 0x0000003e2f467211 */ /* 0x000fe200078408ff */
[----:B0-----:R-:W-:Y:S01]  /*3850*/  STG.E.U16 desc[UR28][R30.64], R8 ;  /* 0x000000081e007986 */ /* 0x001fe2000c10151c */
[----:B------:R-:W-:Y:S02]  /*3860*/  LEA.HI.X.SX32 R59, R55, R82, 0x1, P4 ;  /* 0x00000052373b7211 */ /* 0x000fe400020f0eff */
[----:B------:R-:W-:Y:S01]  /*3870*/  LEA R72, P4, R46, R62, 0x1 ;  /* 0x0000003e2e487211 */ /* 0x000fe200078808ff */
[----:B------:R-:W-:Y:S01]  /*3880*/  STG.E.U16 desc[UR28][R28.64], R9 ;  /* 0x000000091c007986 */ /* 0x000fe2000c10151c */
[----:B------:R-:W-:Y:S02]  /*3890*/  LEA.HI.X.SX32 R57, R52, R82, 0x1, P3 ;  /* 0x0000005234397211 */ /* 0x000fe400018f0eff */
[----:B------:R-:W-:Y:S01]  /*38a0*/  LEA R76, P3, R40, R62, 0x1 ;  /* 0x0000003e284c7211 */ /* 0x000fe200078608ff */
[----:B------:R0:W-:Y:S01]  /*38b0*/  STG.E.U16 desc[UR28][R26.64], R10 ;  /* 0x0000000a1a007986 */ /* 0x0001e2000c10151c */
[----:B------:R-:W-:-:S02]  /*38c0*/  LEA.HI.X.SX32 R71, R47, R82, 0x1, P2 ;  /* 0x000000522f477211 */ /* 0x000fc400010f0eff */
[----:B------:R-:W-:Y:S01]  /*38d0*/  LEA R80, P2, R43, R62, 0x1 ;  /* 0x0000003e2b507211 */ /* 0x000fe200078408ff */
[----:B------:R4:W-:Y:S01]  /*38e0*/  STG.E.U16 desc[UR28][R6.64], R11 ;  /* 0x0000000b06007986 */ /* 0x0009e2000c10151c */
[----:B------:R-:W-:Y:S02]  /*38f0*/  LEA.HI.X.SX32 R73, R46, R82, 0x1, P4 ;  /* 0x000000522e497211 */ /* 0x000fe400020f0eff */
[----:B------:R-:W-:Y:S02]  /*3900*/  LEA R46, P4, R48, R62, 0x1 ;  /* 0x0000003e302e7211 */ /* 0x000fe400078808ff */
[----:B------:R-:W-:Y:S02]  /*3910*/  LEA.HI.X.SX32 R77, R40, R82, 0x1, P3 ;  /* 0x00000052284d7211 */ /* 0x000fe400018f0eff */
[----:B------:R-:W-:Y:S02]  /*3920*/  LEA R40, P3, R49, R62, 0x1 ;  /* 0x0000003e31287211 */ /* 0x000fe400078608ff */
[----:B------:R-:W-:-:S02]  /*3930*/  LEA.HI.X.SX32 R81, R43, R82, 0x1, P2 ;  /* 0x000000522b517211 */ /* 0x000fc400010f0eff */
[-C--:B------:R-:W-:Y:S02]  /*3940*/  LEA R52, P6, R53, R62.reuse, 0x1 ;  /* 0x0000003e35347211 */ /* 0x080fe400078c08ff */
[----:B------:R-:W-:Y:S02]  /*3950*/  LEA R86, P2, R63, R62, 0x1 ;  /* 0x0000003e3f567211 */ /* 0x000fe400078408ff */
[----:B------:R-:W-:Y:S02]  /*3960*/  LEA.HI.X.SX32 R47, R48, R82, 0x1, P4 ;  /* 0x00000052302f7211 */ /* 0x000fe400020f0eff */
[----:B------:R-:W-:Y:S02]  /*3970*/  LEA R68, P4, R69, R62, 0x1 ;  /* 0x0000003e45447211 */ /* 0x000fe400078808ff */
[----:B------:R-:W-:Y:S02]  /*3980*/  LEA.HI.X.SX32 R41, R49, R82, 0x1, P3 ;  /* 0x0000005231297211 */ /* 0x000fe400018f0eff */
[----:B------:R-:W-:-:S02]  /*3990*/  LEA R48, P3, R67, R62, 0x1 ;  /* 0x0000003e43307211 */ /* 0x000fc400078608ff */
[-C--:B------:R-:W-:Y:S02]  /*39a0*/  LEA.HI.X.SX32 R53, R53, R82.reuse, 0x1, P6 ;  /* 0x0000005235357211 */ /* 0x080fe400030f0eff */
[-C--:B------:R-:W-:Y:S02]  /*39b0*/  LEA.HI.X.SX32 R43, R54, R82.reuse, 0x1, P5 ;  /* 0x00000052362b7211 */ /* 0x080fe400028f0eff */
[----:B------:R-:W-:Y:S02]  /*39c0*/  LEA.HI.X.SX32 R87, R63, R82, 0x1, P2 ;  /* 0x000000523f577211 */ /* 0x000fe400010f0eff */
[-C--:B------:R-:W-:Y:S02]  /*39d0*/  LEA R66, P6, R75, R62.reuse, 0x1 ;  /* 0x0000003e4b427211 */ /* 0x080fe400078c08ff */
[-C--:B------:R-:W-:Y:S02]  /*39e0*/  LEA R54, P5, R83, R62.reuse, 0x1 ;  /* 0x0000003e53367211 */ /* 0x080fe400078a08ff */
[----:B------:R-:W-:-:S02]  /*39f0*/  LEA R74, P2, R85, R62, 0x1 ;  /* 0x0000003e554a7211 */ /* 0x000fc400078408ff */
[----:B------:R-:W-:Y:S02]  /*3a00*/  LEA.HI.X.SX32 R69, R69, R82, 0x1, P4 ;  /* 0x0000005245457211 */ /* 0x000fe400020f0eff */
[----:B------:R-:W-:Y:S02]  /*3a10*/  LEA R62, P4, R89, R62, 0x1 ;  /* 0x0000003e593e7211 */ /* 0x000fe400078808ff */
[-C--:B------:R-:W-:Y:S02]  /*3a20*/  LEA.HI.X.SX32 R49, R67, R82.reuse, 0x1, P3 ;  /* 0x0000005243317211 */ /* 0x080fe400018f0eff */
[----:B0-----:R-:W-:Y:S02]  /*3a30*/  PRMT R27, R8, 0x7632, R27 ;  /* 0x00007632081b7816 */ /* 0x001fe4000000001b */
[-C--:B------:R-:W-:Y:S02]  /*3a40*/  LEA.HI.X.SX32 R67, R75, R82.reuse, 0x1, P6 ;  /* 0x000000524b437211 */ /* 0x080fe400030f0eff */
[----:B------:R-:W-:Y:S01]  /*3a50*/  PRMT R29, R9, 0x7632, R29 ;  /* 0x00007632091d7816 */ /* 0x000fe2000000001d */
[----:B------:R-:W-:Y:S01]  /*3a60*/  STG.E.U16 desc[UR28][R24.64], R27 ;  /* 0x0000001b18007986 */ /* 0x000fe2000c10151c */
[----:B------:R-:W-:-:S02]  /*3a70*/  LEA.HI.X.SX32 R55, R83, R82, 0x1, P5 ;  /* 0x0000005253377211 */ /* 0x000fc400028f0eff */
[-C--:B------:R-:W-:Y:S01]  /*3a80*/  LEA.HI.X.SX32 R75, R85, R82.reuse, 0x1, P2 ;  /* 0x00000052554b7211 */ /* 0x080fe200010f0eff */
[----:B------:R3:W-:Y:S01]  /*3a90*/  STG.E.U16 desc[UR28][R32.64], R29 ;  /* 0x0000001d20007986 */ /* 0x0007e2000c10151c */
[----:B------:R-:W-:Y:S02]  /*3aa0*/  LEA.HI.X.SX32 R63, R89, R82, 0x1, P4 ;  /* 0x00000052593f7211 */ /* 0x000fe400020f0eff */
[----:B------:R-:W-:Y:S02]  /*3ab0*/  PRMT R31, R10, 0x7632, R31 ;  /* 0x000076320a1f7816 */ /* 0x000fe4000000001f */
[----:B------:R-:W-:Y:S02]  /*3ac0*/  PRMT R82, R11, 0x7632, R82 ;  /* 0x000076320b527816 */ /* 0x000fe40000000052 */
[----:B-1----:R-:W-:Y:S01]  /*3ad0*/  PRMT R28, R12, 0x7632, R28 ;  /* 0x000076320c1c7816 */ /* 0x002fe2000000001c */
[----:B------:R0:W-:Y:S01]  /*3ae0*/  STG.E.U16 desc[UR28][R20.64], R31 ;  /* 0x0000001f14007986 */ /* 0x0001e2000c10151c */
[----:B------:R-:W-:Y:S01]  /*3af0*/  PRMT R30, R13, 0x7632, R30 ;  /* 0x000076320d1e7816 */ /* 0x000fe2000000001e */
[----:B----4-:R-:W1:Y:S01]  /*3b00*/  LDC.64 R10, c[0x0][0x230] ;  /* 0x00008c00ff0a7b82 */ /* 0x010e620000000a00 */
[----:B------:R-:W-:Y:S01]  /*3b10*/  PRMT R6, R14, 0x7632, R6 ;  /* 0x000076320e067816 */ /* 0x000fe20000000006 */
[----:B------:R4:W-:Y:S01]  /*3b20*/  STG.E.U16 desc[UR28][R22.64], R82 ;  /* 0x0000005216007986 */ /* 0x0009e2000c10151c */
[----:B--2---:R-:W-:-:S02]  /*3b30*/  PRMT R7, R16, 0x7632, R7 ;  /* 0x0000763210077816 */ /* 0x004fc40000000007 */
[----:B------:R-:W-:Y:S01]  /*3b40*/  PRMT R26, R19, 0x7632, R26 ;  /* 0x00007632131a7816 */ /* 0x000fe2000000001a */
[----:B------:R-:W-:Y:S01]  /*3b50*/  STG.E.U16 desc[UR28][R38.64], R12 ;  /* 0x0000000c26007986 */ /* 0x000fe2000c10151c */
[----:B---3--:R-:W-:Y:S02]  /*3b60*/  PRMT R33, R96, 0x7632, R33 ;  /* 0x0000763260217816 */ /* 0x008fe40000000021 */
[----:B------:R-:W-:Y:S01]  /*3b70*/  PRMT R27, R97, 0x7632, R27 ;  /* 0x00007632611b7816 */ /* 0x000fe2000000001b */
[----:B------:R2:W-:Y:S01]  /*3b80*/  STG.E.U16 desc[UR28][R34.64], R13 ;  /* 0x0000000d22007986 */ /* 0x0005e2000c10151c */
[----:B0-----:R-:W-:Y:S02]  /*3b90*/  PRMT R20, R18, 0x7632, R20 ;  /* 0x0000763212147816 */ /* 0x001fe40000000014 */
[----:B------:R-:W-:Y:S01]  /*3ba0*/  PRMT R31, R99, 0x7632, R31 ;  /* 0x00007632631f7816 */ /* 0x000fe2000000001f */
[----:B------:R0:W-:Y:S01]  /*3bb0*/  STG.E.U16 desc[UR28][R36.64], R14 ;  /* 0x0000000e24007986 */ /* 0x0001e2000c10151c */
[----:B----4-:R-:W-:-:S02]  /*3bc0*/  PRMT R23, R17, 0x7632, R23 ;  /* 0x0000763211177816 */ /* 0x010fc40000000017 */
[C---:B------:R-:W-:Y:S01]  /*3bd0*/  LOP3.LUT P2, RZ, R2.reuse, 0x80, RZ, 0xc0, !PT ;  /* 0x0000008002ff7812 */ /* 0x040fe2000784c0ff */
[----:B------:R-:W-:Y:S01]  /*3be0*/  STG.E.U16 desc[UR28][R58.64], R15 ;  /* 0x0000000f3a007986 */ /* 0x000fe2000c10151c */
[----:B------:R-:W-:Y:S01]  /*3bf0*/  IMAD.SHL.U32 R2, R2, 0x2, RZ ;  /* 0x0000000202027824 */ /* 0x000fe200078e00ff */
[----:B--2---:R-:W-:Y:S02]  /*3c00*/  PRMT R35, R15, 0x7632, R35 ;  /* 0x000076320f237816 */ /* 0x004fe40000000023 */
[----:B------:R-:W-:Y:S01]  /*3c10*/  STG.E.U16 desc[UR28][R56.64], R28 ;  /* 0x0000001c38007986 */ /* 0x000fe2000c10151c */
[----:B0-----:R-:W-:-:S03]  /*3c20*/  PRMT R37, R98, 0x7632, R37 ;  /* 0x0000763262257816 */ /* 0x001fc60000000025 */
[----:B------:R-:W-:Y:S04]  /*3c30*/  STG.E.U16 desc[UR28][R60.64], R30 ;  /* 0x0000001e3c007986 */ /* 0x000fe8000c10151c */
[----:B------:R0:W-:Y:S04]  /*3c40*/  STG.E.U16 desc[UR28][R64.64], R6 ;  /* 0x0000000640007986 */ /* 0x0001e8000c10151c */
[----:B------:R-:W-:Y:S04]  /*3c50*/  STG.E.U16 desc[UR28][R70.64], R35 ;  /* 0x0000002346007986 */ /* 0x000fe8000c10151c */
[----:B------:R-:W-:Y:S04]  /*3c60*/  STG.E.U16 desc[UR28][R72.64], R16 ;  /* 0x0000001048007986 */ /* 0x000fe8000c10151c */
[----:B------:R-:W-:Y:S01]  /*3c70*/  STG.E.U16 desc[UR28][R76.64], R17 ;  /* 0x000000114c007986 */ /* 0x000fe2000c10151c */
[----:B0-----:R-:W-:-:S03]  /*3c80*/  FSEL R6, R45, -INF , P1 ;  /* 0xff8000002d067808 */ /* 0x001fc60000800000 */
[----:B------:R-:W-:Y:S02]  /*3c90*/  STG.E.U16 desc[UR28][R78.64], R18 ;  /* 0x000000124e007986 */ /* 0x000fe4000c10151c */
[----:B------:R-:W-:Y:S01]  /*3ca0*/  FFMA R9, R6, 0.69314718246459960938, R3 ;  /* 0x3f31721806097823 */ /* 0x000fe20000000003 */
[C---:B------:R-:W-:Y:S01]  /*3cb0*/  IMAD.SHL.U32 R3, R0.reuse, 0x4, RZ ;  /* 0x0000000400037824 */ /* 0x040fe200078e00ff */
[----:B------:R-:W-:Y:S01]  /*3cc0*/  STG.E.U16 desc[UR28][R50.64], R19 ;  /* 0x0000001332007986 */ /* 0x000fe2000c10151c */
[----:B------:R-:W-:-:S03]  /*3cd0*/  IMAD.HI R0, R0, 0x4, RZ ;  /* 0x0000000400007827 */ /* 0x000fc600078e02ff */
[----:B------:R0:W-:Y:S04]  /*3ce0*/  STG.E.U16 desc[UR28][R80.64], R7 ;  /* 0x0000000750007986 */ /* 0x0001e8000c10151c */
[----:B------:R2:W-:Y:S04]  /*3cf0*/  STG.E.U16 desc[UR28][R46.64], R23 ;  /* 0x000000172e007986 */ /* 0x0005e8000c10151c */
[----:B------:R2:W-:Y:S04]  /*3d00*/  STG.E.U16 desc[UR28][R40.64], R20 ;  /* 0x0000001428007986 */ /* 0x0005e8000c10151c */
[----:B------:R2:W-:Y:S01]  /*3d10*/  STG.E.U16 desc[UR28][R52.64], R26 ;  /* 0x0000001a34007986 */ /* 0x0005e2000c10151c */
[----:B0-----:R-:W-:-:S03]  /*3d20*/  FSEL R7, R44, -INF , P0 ;  /* 0xff8000002c077808 */ /* 0x001fc60000000000 */
[----:B------:R2:W-:Y:S02]  /*3d30*/  STG.E.U16 desc[UR28][R42.64], R96 ;  /* 0x000000602a007986 */ /* 0x0005e4000c10151c */
[----:B------:R-:W-:Y:S01]  /*3d40*/  FFMA R8, R7, 0.69314718246459960938, R4 ;  /* 0x3f31721807087823 */ /* 0x000fe20000000004 */
[----:B------:R-:W-:Y:S01]  /*3d50*/  LOP3.LUT R4, R2, 0x1f8, RZ, 0xc0, !PT ;  /* 0x000001f802047812 */ /* 0x000fe200078ec0ff */
[----:B------:R2:W-:Y:S01]  /*3d60*/  STG.E.U16 desc[UR28][R86.64], R97 ;  /* 0x0000006156007986 */ /* 0x0005e2000c10151c */
[----:B-1----:R-:W-:-:S03]  /*3d70*/  IADD3 R2, P0, P1, R3, UR6, R10 ;  /* 0x0000000603027c10 */ /* 0x002fc6000f91e00a */
[----:B------:R2:W-:Y:S01]  /*3d80*/  STG.E.U16 desc[UR28][R68.64], R98 ;  /* 0x0000006244007986 */ /* 0x0005e2000c10151c */
[----:B------:R-:W-:-:S03]  /*3d90*/  IADD3.X R3, R0, UR5, R11, P0, P1 ;  /* 0x0000000500037c10 */ /* 0x000fc600087e240b */
[----:B------:R2:W-:Y:S04]  /*3da0*/  STG.E.U16 desc[UR28][R48.64], R99 ;  /* 0x0000006330007986 */ /* 0x0005e8000c10151c */
[----:B------:R2:W-:Y:S04]  /*3db0*/  STG.E.U16 desc[UR28][R66.64], R33 ;  /* 0x0000002142007986 */ /* 0x0005e8000c10151c */
[----:B------:R2:W-:Y:S04]  /*3dc0*/  STG.E.U16 desc[UR28][R54.64], R27 ;  /* 0x0000001b36007986 */ /* 0x0005e8000c10151c */
[----:B------:R2:W-:Y:S04]  /*3dd0*/  STG.E.U16 desc[UR28][R74.64], R37 ;  /* 0x000000254a007986 */ /* 0x0005e8000c10151c */
[----:B------:R2:W-:Y:S01]  /*3de0*/  STG.E.U16 desc[UR28][R62.64], R31 ;  /* 0x0000001f3e007986 */ /* 0x0005e2000c10151c */
[----:B------:R-:W-:Y:S06]  /*3df0*/  BAR.SYNC.DEFER_BLOCKING 0x0 ;  /* 0x0000000000007b1d */ /* 0x000fec0000010000 */
[----:B------:R2:W-:Y:S02]  /*3e00*/  STS.64 [R4+UR17], R8 ;  /* 0x0000000804007988 */ /* 0x0005e40008000a11 */
[----:B------:R-:W-:Y:S06]  /*3e10*/  BAR.SYNC.DEFER_BLOCKING 0x0 ;  /* 0x0000000000007b1d */ /* 0x000fec0000010000 */
[----:B------:R-:W-:Y:S05]  /*3e20*/  @P2 EXIT ;  /* 0x000000000000294d */ /* 0x000fea0003800000 */
[----:B------:R-:W0:Y:S04]  /*3e30*/  LDS R5, [R5] ;  /* 0x0000000005057984 */ /* 0x000e280000000800 */
[----:B0-----:R-:W-:Y:S01]  /*3e40*/  STG.E desc[UR28][R2.64], R5 ;  /* 0x0000000502007986 */ /* 0x001fe2000c10191c */
[----:B------:R-:W-:Y:S05]  /*3e50*/  EXIT ;  /* 0x000000000000794d */ /* 0x000fea0003800000 */
.L_x_2:
[----:B------:R-:W-:-:S00]  /*3e60*/  BRA `(.L_x_2) ;  /* 0xfffffffc00fc7947 */ /* 0x000fc0000383ffff */
[----:B------:R-:W-:-:S00]  /*3e70*/  NOP ;  /* 0x0000000000007918 */ /* 0x000fc00000000000 */
        /* <DEDUP_REMOVED lines=8> */
.L_x_3:


//--------------------- .nv.global.init           --------------------------
	.section	.nv.global.init,"aw",@progbits
.nv.global.init:
	.type		_$_str,@object
	.size		_$_str,(.L_0 - _$_str)
_$_str:
        /*0000*/ 	.byte	0x5f, 0x5f, 0x43, 0x55, 0x44, 0x41, 0x5f, 0x46, 0x54, 0x5a, 0x00
.L_0:


//--------------------- .nv.shared.attn_fwd       --------------------------
	.section	.nv.shared.attn_fwd,"aw",@nobits
	.sectionflags	@""
	.align	16
	.zero		1024


//--------------------- .nv.shared.reserved.0     --------------------------
	.section	.nv.shared.reserved.0,"aw",@nobits
	.weak		__nv_reservedSMEM_offset_0_alias
	.size		__nv_reservedSMEM_offset_0_alias, 0, 0
	.other		__nv_reservedSMEM_offset_0_alias,@"STO_CUDA_RESERVED_SHARED STV_DEFAULT"
__nv_reservedSMEM_offset_0_alias:
	.zero		0


//--------------------- .nv.constant0.attn_fwd    --------------------------
	.section	.nv.constant0.attn_fwd,"a",@progbits
	.sectionflags	@""
	.align	4
.nv.constant0.attn_fwd:
	.zero		664


//--------------------- SYMBOLS --------------------------

	.type		.nv.reservedSmem.offset0,@object
	.size		.nv.reservedSmem.offset0,0x4
